// auto-generated by cutlass_sweep.gemm — config: {"arch": "sm_90", "cluster_m": 1, "cluster_n": 1, "dtype": "fp16", "dtype_b": "fp16", "layout": "nt", "stages": 0, "tile_k": 64, "tile_m": 256, "tile_n": 64}
#include "cutlass/cutlass.h"
#include "cutlass/gemm/collective/collective_builder.hpp"
#include "cutlass/gemm/device/gemm_universal_adapter.h"
#include "cutlass/gemm/kernel/gemm_universal.hpp"
#include "cutlass/epilogue/collective/collective_builder.hpp"

using ElemA = cutlass::half_t;
using ElemB = cutlass::half_t;
using ElemCD = cutlass::half_t;
using Acc  = float;
using TileShape    = cute::Shape<cute::_256, cute::_64, cute::_64>;
using ClusterShape = cute::Shape<cute::_1, cute::_1, cute::_1>;

using CollectiveEpilogue = typename cutlass::epilogue::collective::CollectiveBuilder<
    cutlass::arch::Sm90, cutlass::arch::OpClassTensorOp,
    TileShape, ClusterShape,
    cutlass::epilogue::collective::EpilogueTileAuto,
    Acc, Acc,
    ElemCD, cutlass::layout::RowMajor, 128 / cutlass::sizeof_bits<ElemCD>::value,
    ElemCD, cutlass::layout::RowMajor, 128 / cutlass::sizeof_bits<ElemCD>::value,
    cutlass::epilogue::collective::EpilogueScheduleAuto
  >::CollectiveOp;

using CollectiveMainloop = typename cutlass::gemm::collective::CollectiveBuilder<
    cutlass::arch::Sm90, cutlass::arch::OpClassTensorOp,
    ElemA, cutlass::layout::RowMajor, 128 / cutlass::sizeof_bits<ElemA>::value,
    ElemB, cutlass::layout::ColumnMajor, 128 / cutlass::sizeof_bits<ElemB>::value,
    Acc,
    TileShape, ClusterShape,
    cutlass::gemm::collective::StageCountAutoCarveout<static_cast<int>(sizeof(typename CollectiveEpilogue::SharedStorage))>,
    cutlass::gemm::collective::KernelScheduleAuto
  >::CollectiveOp;

using GemmKernel = cutlass::gemm::kernel::GemmUniversal<
    cute::Shape<int,int,int,int>,
    CollectiveMainloop,
    CollectiveEpilogue
>;
using Gemm = cutlass::gemm::device::GemmUniversalAdapter<GemmKernel>;

// Force the device kernel symbol into the cubin without needing a host main.
auto* _anchor = &cutlass::device_kernel<GemmKernel>;


// ===== COMPILED SASS (sm_90a) =====

	.target	sm_90a

	.elftype	@"ET_EXEC"


//--------------------- .note.nv.tkinfo           --------------------------
	.section	.note.nv.tkinfo,"",@"SHT_NOTE"
	.sectionflags	@"SHF_NOTE_NV_TKINFO"
	.tkinfo
        /*0018*/ 	.word	0x00000002
        /*0030*/ 	.string	""
        /*0030*/ 	.string	"ptxas"
        /*0030*/ 	.string	"Cuda compilation tools, release 13.0, V13.0.88"
        /*0030*/ 	.string	"Build cuda_13.0.r13.0/compiler.36424714_0"
        /*0030*/ 	.string	"-arch sm_90a -m 64 "



//--------------------- .note.nv.cuinfo           --------------------------
	.section	.note.nv.cuinfo,"",@"SHT_NOTE"
	.sectionflags	@"SHF_NOTE_NV_CUINFO"
        /*0018*/ 	.short	0x0002
        /*001a*/ 	.short	0x005a
        /*001c*/ 	.short	0x0082
	.zero		2


//--------------------- .nv.info                  --------------------------
	.section	.nv.info,"",@"SHT_CUDA_INFO"
	.align	4


	//----- nvinfo : EIATTR_REGCOUNT
	.align		4
        /*0000*/ 	.byte	0x04, 0x2f
        /*0002*/ 	.short	(.L_15 - .L_14)
	.align		4
.L_14:
        /*0004*/ 	.word	index@(_ZN7cutlass13device_kernelINS_4gemm6kernel13GemmUniversalIN4cute5tupleIJiiiiEEENS1_10collective13CollectiveMmaINS1_34MainloopSm90TmaGmmaWarpSpecializedILi5ENS5_IJNS4_1CILi1EEESB_SB_EEENS1_35KernelTmaWarpSpecializedCooperativeEEENS5_IJNSA_ILi256EEENSA_ILi64EEESG_EEENS_6half_tENS5_IJlSB_lEEESI_SJ_NS4_8TiledMMAINS4_8MMA_AtomIJNS4_4SM904GMMA25MMA_64x64x16_F32F16F16_SSILNSN_5MajorE0ELSP_0ELNSN_7ScaleInE1ELSQ_1EEEEEENS4_6LayoutINS5_IJNSA_ILi2EEESB_SB_EEENS5_IJSB_NSA_ILi0EEESW_EEEEENS5_IJNS4_10UnderscoreESZ_SZ_EEEEENS4_13SM90_TMA_LOADENS4_14ComposedLayoutINS4_7SwizzleILi3ELi4ELi3EEENS4_18smem_ptr_flag_bitsILi16EEENST_INS5_IJNSA_ILi8EEESG_EEENS5_IJSG_SB_EEEEEEEvNS4_8identityES12_S1C_vS1D_EENS_8epilogue10collective6detail29Sm90TmaWarpSpecializedAdapterINS1G_15DefaultEpilogueISI_SJ_SJ_NS1F_6thread17LinearCombinationISI_Li1EffLNS1K_9ScaleType4KindE0ELNS_15FloatRoundStyleE2ESI_EENS1_15EpilogueDefaultEEEEEvvEEEEvNT_6ParamsE)
        /*0008*/ 	.word	0x000000a8


	//----- nvinfo : EIATTR_FRAME_SIZE
	.align		4
.L_15:
        /*000c*/ 	.byte	0x04, 0x11
        /*000e*/ 	.short	(.L_17 - .L_16)
	.align		4
.L_16:
        /*0010*/ 	.word	index@(_ZN7cutlass13device_kernelINS_4gemm6kernel13GemmUniversalIN4cute5tupleIJiiiiEEENS1_10collective13CollectiveMmaINS1_34MainloopSm90TmaGmmaWarpSpecializedILi5ENS5_IJNS4_1CILi1EEESB_SB_EEENS1_35KernelTmaWarpSpecializedCooperativeEEENS5_IJNSA_ILi256EEENSA_ILi64EEESG_EEENS_6half_tENS5_IJlSB_lEEESI_SJ_NS4_8TiledMMAINS4_8MMA_AtomIJNS4_4SM904GMMA25MMA_64x64x16_F32F16F16_SSILNSN_5MajorE0ELSP_0ELNSN_7ScaleInE1ELSQ_1EEEEEENS4_6LayoutINS5_IJNSA_ILi2EEESB_SB_EEENS5_IJSB_NSA_ILi0EEESW_EEEEENS5_IJNS4_10UnderscoreESZ_SZ_EEEEENS4_13SM90_TMA_LOADENS4_14ComposedLayoutINS4_7SwizzleILi3ELi4ELi3EEENS4_18smem_ptr_flag_bitsILi16EEENST_INS5_IJNSA_ILi8EEESG_EEENS5_IJSG_SB_EEEEEEEvNS4_8identityES12_S1C_vS1D_EENS_8epilogue10collective6detail29Sm90TmaWarpSpecializedAdapterINS1G_15DefaultEpilogueISI_SJ_SJ_NS1F_6thread17LinearCombinationISI_Li1EffLNS1K_9ScaleType4KindE0ELNS_15FloatRoundStyleE2ESI_EENS1_15EpilogueDefaultEEEEEvvEEEEvNT_6ParamsE)
        /*0014*/ 	.word	0x00000000


	//----- nvinfo : EIATTR_MIN_STACK_SIZE
	.align		4
.L_17:
        /*0018*/ 	.byte	0x04, 0x12
        /*001a*/ 	.short	(.L_19 - .L_18)
	.align		4
.L_18:
        /*001c*/ 	.word	index@(_ZN7cutlass13device_kernelINS_4gemm6kernel13GemmUniversalIN4cute5tupleIJiiiiEEENS1_10collective13CollectiveMmaINS1_34MainloopSm90TmaGmmaWarpSpecializedILi5ENS5_IJNS4_1CILi1EEESB_SB_EEENS1_35KernelTmaWarpSpecializedCooperativeEEENS5_IJNSA_ILi256EEENSA_ILi64EEESG_EEENS_6half_tENS5_IJlSB_lEEESI_SJ_NS4_8TiledMMAINS4_8MMA_AtomIJNS4_4SM904GMMA25MMA_64x64x16_F32F16F16_SSILNSN_5MajorE0ELSP_0ELNSN_7ScaleInE1ELSQ_1EEEEEENS4_6LayoutINS5_IJNSA_ILi2EEESB_SB_EEENS5_IJSB_NSA_ILi0EEESW_EEEEENS5_IJNS4_10UnderscoreESZ_SZ_EEEEENS4_13SM90_TMA_LOADENS4_14ComposedLayoutINS4_7SwizzleILi3ELi4ELi3EEENS4_18smem_ptr_flag_bitsILi16EEENST_INS5_IJNSA_ILi8EEESG_EEENS5_IJSG_SB_EEEEEEEvNS4_8identityES12_S1C_vS1D_EENS_8epilogue10collective6detail29Sm90TmaWarpSpecializedAdapterINS1G_15DefaultEpilogueISI_SJ_SJ_NS1F_6thread17LinearCombinationISI_Li1EffLNS1K_9ScaleType4KindE0ELNS_15FloatRoundStyleE2ESI_EENS1_15EpilogueDefaultEEEEEvvEEEEvNT_6ParamsE)
        /*0020*/ 	.word	0x00000000
.L_19:


//--------------------- .nv.compat                --------------------------
	.section	.nv.compat,"",@"SHT_CUDA_COMPAT_INFO"
	.align	4
        /*0000*/ 	.byte	0x02, 0x09, 0x01, 0x00, 0x02, 0x02, 0x04, 0x00, 0x02, 0x05, 0x05, 0x00, 0x03, 0x07, 0x01, 0x01
        /*0010*/ 	.byte	0x02, 0x03, 0x01, 0x00, 0x02, 0x06, 0x01, 0x00, 0x04, 0x0b, 0x08, 0x00, 0x00, 0x00, 0x00, 0x00
        /*0020*/ 	.byte	0x00, 0x00, 0x00, 0x00


//--------------------- .nv.info._ZN7cutlass13device_kernelINS_4gemm6kernel13GemmUniversalIN4cute5tupleIJiiiiEEENS1_10collective13CollectiveMmaINS1_34MainloopSm90TmaGmmaWarpSpecializedILi5ENS5_IJNS4_1CILi1EEESB_SB_EEENS1_35KernelTmaWarpSpecializedCooperativeEEENS5_IJNSA_ILi256EEENSA_ILi64EEESG_EEENS_6half_tENS5_IJlSB_lEEESI_SJ_NS4_8TiledMMAINS4_8MMA_AtomIJNS4_4SM904GMMA25MMA_64x64x16_F32F16F16_SSILNSN_5MajorE0ELSP_0ELNSN_7ScaleInE1ELSQ_1EEEEEENS4_6LayoutINS5_IJNSA_ILi2EEESB_SB_EEENS5_IJSB_NSA_ILi0EEESW_EEEEENS5_IJNS4_10UnderscoreESZ_SZ_EEEEENS4_13SM90_TMA_LOADENS4_14ComposedLayoutINS4_7SwizzleILi3ELi4ELi3EEENS4_18smem_ptr_flag_bitsILi16EEENST_INS5_IJNSA_ILi8EEESG_EEENS5_IJSG_SB_EEEEEEEvNS4_8identityES12_S1C_vS1D_EENS_8epilogue10collective6detail29Sm90TmaWarpSpecializedAdapterINS1G_15DefaultEpilogueISI_SJ_SJ_NS1F_6thread17LinearCombinationISI_Li1EffLNS1K_9ScaleType4KindE0ELNS_15FloatRoundStyleE2ESI_EENS1_15EpilogueDefaultEEEEEvvEEEEvNT_6ParamsE --------------------------
	.section	.nv.info._ZN7cutlass13device_kernelINS_4gemm6kernel13GemmUniversalIN4cute5tupleIJiiiiEEENS1_10collective13CollectiveMmaINS1_34MainloopSm90TmaGmmaWarpSpecializedILi5ENS5_IJNS4_1CILi1EEESB_SB_EEENS1_35KernelTmaWarpSpecializedCooperativeEEENS5_IJNSA_ILi256EEENSA_ILi64EEESG_EEENS_6half_tENS5_IJlSB_lEEESI_SJ_NS4_8TiledMMAINS4_8MMA_AtomIJNS4_4SM904GMMA25MMA_64x64x16_F32F16F16_SSILNSN_5MajorE0ELSP_0ELNSN_7ScaleInE1ELSQ_1EEEEEENS4_6LayoutINS5_IJNSA_ILi2EEESB_SB_EEENS5_IJSB_NSA_ILi0EEESW_EEEEENS5_IJNS4_10UnderscoreESZ_SZ_EEEEENS4_13SM90_TMA_LOADENS4_14ComposedLayoutINS4_7SwizzleILi3ELi4ELi3EEENS4_18smem_ptr_flag_bitsILi16EEENST_INS5_IJNSA_ILi8EEESG_EEENS5_IJSG_SB_EEEEEEEvNS4_8identityES12_S1C_vS1D_EENS_8epilogue10collective6detail29Sm90TmaWarpSpecializedAdapterINS1G_15DefaultEpilogueISI_SJ_SJ_NS1F_6thread17LinearCombinationISI_Li1EffLNS1K_9ScaleType4KindE0ELNS_15FloatRoundStyleE2ESI_EENS1_15EpilogueDefaultEEEEEvvEEEEvNT_6ParamsE,"",@"SHT_CUDA_INFO"
	.sectionflags	@""
	.align	4


	//----- nvinfo : EIATTR_CUDA_API_VERSION
	.align		4
        /*0000*/ 	.byte	0x04, 0x37
        /*0002*/ 	.short	(.L_21 - .L_20)
.L_20:
        /*0004*/ 	.word	0x00000082


	//----- nvinfo : EIATTR_KPARAM_INFO
	.align		4
.L_21:
        /*0008*/ 	.byte	0x04, 0x17
        /*000a*/ 	.short	(.L_23 - .L_22)
.L_22:
        /*000c*/ 	.word	0x00000000
        /*0010*/ 	.short	0x0000
        /*0012*/ 	.short	0x0070
        /*0014*/ 	.byte	0x00, 0xf0, 0x01, 0x10


	//----- nvinfo : EIATTR_SPARSE_MMA_MASK
	.align		4
.L_23:
        /*0018*/ 	.byte	0x03, 0x50
        /*001a*/ 	.short	0x0000


	//----- nvinfo : EIATTR_MAXREG_COUNT
	.align		4
        /*001c*/ 	.byte	0x03, 0x1b
        /*001e*/ 	.short	0x00a8


	//----- nvinfo : EIATTR_NUM_BARRIERS
	.align		4
        /*0020*/ 	.byte	0x02, 0x4c
        /*0022*/ 	.byte	0x01
	.zero		1


	//----- nvinfo : EIATTR_EXTERNS
	.align		4
        /*0024*/ 	.byte	0x04, 0x0f
        /*0026*/ 	.short	(.L_25 - .L_24)


	//   ....[0]....
	.align		4
.L_24:
        /*0028*/ 	.word	index@(__assertfail)


	//----- nvinfo : EIATTR_MERCURY_ISA_VERSION
	.align		4
.L_25:
        /*002c*/ 	.byte	0x03, 0x5f
        /*002e*/ 	.short	0x0101


	//----- nvinfo : EIATTR_INT_WARP_WIDE_INSTR_OFFSETS
	.align		4
        /*0030*/ 	.byte	0x04, 0x31
        /*0032*/ 	.short	(.L_27 - .L_26)


	//   ....[0]....
.L_26:
        /*0034*/ 	.word	0x000003a0


	//   ....[1]....
        /*0038*/ 	.word	0x000003b0


	//   ....[2]....
        /*003c*/ 	.word	0x000004f0


	//----- nvinfo : EIATTR_COOP_GROUP_MASK_REGIDS
	.align		4
.L_27:
        /*0040*/ 	.byte	0x04, 0x29
        /*0042*/ 	.short	(.L_29 - .L_28)


	//   ....[0]....
.L_28:
        /*0044*/ 	.word	0xffffffff


	//   ....[1]....
        /*0048*/ 	.word	0xffffffff


	//   ....[2]....
        /*004c*/ 	.word	0xffffffff


	//   ....[3]....
        /*0050*/ 	.word	0xffffffff


	//   ....[4]....
        /*0054*/ 	.word	0xffffffff


	//----- nvinfo : EIATTR_COOP_GROUP_INSTR_OFFSETS
	.align		4
.L_29:
        /*0058*/ 	.byte	0x04, 0x28
        /*005a*/ 	.short	(.L_31 - .L_30)


	//   ....[0]....
.L_30:
        /*005c*/ 	.word	0x00000060


	//   ....[1]....
        /*0060*/ 	.word	0x00000070


	//   ....[2]....
        /*0064*/ 	.word	0x00000130


	//   ....[3]....
        /*0068*/ 	.word	0x000002e0


	//   ....[4]....
        /*006c*/ 	.word	0x00000fa0


	//----- nvinfo : EIATTR_REG_RECONFIG
	.align		4
.L_31:
        /*0070*/ 	.byte	0x01, 0x54
	.zero		2


	//----- nvinfo : EIATTR_SYSCALL_OFFSETS
	.align		4
        /*0074*/ 	.byte	0x04, 0x46
        /*0076*/ 	.short	(.L_33 - .L_32)


	//   ....[0]....
.L_32:
        /*0078*/ 	.word	0x00001160


	//----- nvinfo : EIATTR_MBARRIER_INSTR_OFFSETS
	.align		4
.L_33:
        /*007c*/ 	.byte	0x04, 0x39
        /*007e*/ 	.short	(.L_35 - .L_34)


	//   ....[0]....
.L_34:
        /*0080*/ 	.word	0x00000230
        /*0084*/ 	.word	0x000000ff
        /*0088*/ 	.word	0x00000000
        /*008c*/ 	.short	0x0100
        /*008e*/ 	.byte	0x08
	.zero		1


	//   ....[1]....
        /*0090*/ 	.word	0x00000240
        /*0094*/ 	.word	0x000000ff
        /*0098*/ 	.word	0x00000028
        /*009c*/ 	.short	0x0100
        /*009e*/ 	.byte	0x08
	.zero		1


	//   ....[2]....
        /*00a0*/ 	.word	0x00000250
        /*00a4*/ 	.word	0x000000ff
        /*00a8*/ 	.word	0x00000008
        /*00ac*/ 	.short	0x0100
        /*00ae*/ 	.byte	0x08
	.zero		1


	//   ....[3]....
        /*00b0*/ 	.word	0x00000260
        /*00b4*/ 	.word	0x000000ff
        /*00b8*/ 	.word	0x00000030
        /*00bc*/ 	.short	0x0100
        /*00be*/ 	.byte	0x08
	.zero		1


	//   ....[4]....
        /*00c0*/ 	.word	0x00000270
        /*00c4*/ 	.word	0x000000ff
        /*00c8*/ 	.word	0x00000010
        /*00cc*/ 	.short	0x0100
        /*00ce*/ 	.byte	0x08
	.zero		1


	//   ....[5]....
        /*00d0*/ 	.word	0x00000280
        /*00d4*/ 	.word	0x000000ff
        /*00d8*/ 	.word	0x00000038
        /*00dc*/ 	.short	0x0100
        /*00de*/ 	.byte	0x08
	.zero		1


	//   ....[6]....
        /*00e0*/ 	.word	0x00000290
        /*00e4*/ 	.word	0x000000ff
        /*00e8*/ 	.word	0x00000018
        /*00ec*/ 	.short	0x0100
        /*00ee*/ 	.byte	0x08
	.zero		1


	//   ....[7]....
        /*00f0*/ 	.word	0x000002a0
        /*00f4*/ 	.word	0x000000ff
        /*00f8*/ 	.word	0x00000040
        /*00fc*/ 	.short	0x0100
        /*00fe*/ 	.byte	0x08
	.zero		1


	//   ....[8]....
        /*0100*/ 	.word	0x000002b0
        /*0104*/ 	.word	0x000000ff
        /*0108*/ 	.word	0x00000020
        /*010c*/ 	.short	0x0100
        /*010e*/ 	.byte	0x08
	.zero		1


	//   ....[9]....
        /*0110*/ 	.word	0x000002c0
        /*0114*/ 	.word	0x000000ff
        /*0118*/ 	.word	0x00000048
        /*011c*/ 	.short	0x0100
        /*011e*/ 	.byte	0x08
	.zero		1


	//   ....[10]....
        /*0120*/ 	.word	0x00000560
        /*0124*/ 	.word	0x000000ff
        /*0128*/ 	.word	0x00000060
        /*012c*/ 	.short	0x0100
        /*012e*/ 	.byte	0x06
	.zero		1


	//   ....[11]....
        /*0130*/ 	.word	0x000005c0
        /*0134*/ 	.word	0x000000ff
        /*0138*/ 	.word	0x00000068
        /*013c*/ 	.short	0x0100
        /*013e*/ 	.byte	0x06
	.zero		1


	//   ....[12]....
        /*0140*/ 	.word	0x000011e0
        /*0144*/ 	.word	0x00000003
        /*0148*/ 	.word	0x00000000
        /*014c*/ 	.short	0x010a
        /*014e*/ 	.byte	0x3f
	.zero		1


	//   ....[13]....
        /*0150*/ 	.word	0x00001220
        /*0154*/ 	.word	0x00000003
        /*0158*/ 	.word	0x00000000
        /*015c*/ 	.short	0x010a
        /*015e*/ 	.byte	0x3f
	.zero		1


	//   ....[14]....
        /*0160*/ 	.word	0x00001740
        /*0164*/ 	.word	0x000000ff
        /*0168*/ 	.word	0x00000000
        /*016c*/ 	.short	0x010a
        /*016e*/ 	.byte	0x08
	.zero		1


	//   ....[15]....
        /*0170*/ 	.word	0x00001780
        /*0174*/ 	.word	0x000000ff
        /*0178*/ 	.word	0x00000000
        /*017c*/ 	.short	0x010a
        /*017e*/ 	.byte	0x08
	.zero		1


	//   ....[16]....
        /*0180*/ 	.word	0x00001b60
        /*0184*/ 	.word	0x000000ff
        /*0188*/ 	.word	0x00000000
        /*018c*/ 	.short	0x0101
        /*018e*/ 	.byte	0x08
	.zero		1


	//   ....[17]....
        /*0190*/ 	.word	0x00001d60
        /*0194*/ 	.word	0x000000ff
        /*0198*/ 	.word	0x00000000
        /*019c*/ 	.short	0x0101
        /*019e*/ 	.byte	0x06
	.zero		1


	//   ....[18]....
        /*01a0*/ 	.word	0x00007e50
        /*01a4*/ 	.word	0x0000000e
        /*01a8*/ 	.word	0x00000028
        /*01ac*/ 	.short	0x010a
        /*01ae*/ 	.byte	0x3f
	.zero		1


	//   ....[19]....
        /*01b0*/ 	.word	0x000081d0
        /*01b4*/ 	.word	0x00000006
        /*01b8*/ 	.word	0x00000068
        /*01bc*/ 	.short	0x0101
        /*01be*/ 	.byte	0x3f
	.zero		1


	//   ....[20]....
        /*01c0*/ 	.word	0x00008900
        /*01c4*/ 	.word	0x00000007
        /*01c8*/ 	.word	0x00000000
        /*01cc*/ 	.short	0x010a
        /*01ce*/ 	.byte	0x3f
	.zero		1


	//   ....[21]....
        /*01d0*/ 	.word	0x00008980
        /*01d4*/ 	.word	0x00000009
        /*01d8*/ 	.word	0x00000000
        /*01dc*/ 	.short	0x010a
        /*01de*/ 	.byte	0x3f
	.zero		1


	//   ....[22]....
        /*01e0*/ 	.word	0x00008a10
        /*01e4*/ 	.word	0x00000006
        /*01e8*/ 	.word	0x00000000
        /*01ec*/ 	.short	0x010a
        /*01ee*/ 	.byte	0x3f
	.zero		1


	//   ....[23]....
        /*01f0*/ 	.word	0x00008aa0
        /*01f4*/ 	.word	0x00000009
        /*01f8*/ 	.word	0x00000000
        /*01fc*/ 	.short	0x010a
        /*01fe*/ 	.byte	0x3f
	.zero		1


	//   ....[24]....
        /*0200*/ 	.word	0x00008b30
        /*0204*/ 	.word	0x00000003
        /*0208*/ 	.word	0x00000000
        /*020c*/ 	.short	0x010a
        /*020e*/ 	.byte	0x3f
	.zero		1


	//   ....[25]....
        /*0210*/ 	.word	0x00008b90
        /*0214*/ 	.word	0x00000003
        /*0218*/ 	.word	0x00000000
        /*021c*/ 	.short	0x010a
        /*021e*/ 	.byte	0x3f
	.zero		1


	//   ....[26]....
        /*0220*/ 	.word	0x00008bf0
        /*0224*/ 	.word	0x00000004
        /*0228*/ 	.word	0x00000000
        /*022c*/ 	.short	0x010a
        /*022e*/ 	.byte	0x3f
	.zero		1


	//   ....[27]....
        /*0230*/ 	.word	0x00008cc0
        /*0234*/ 	.word	0x0000000e
        /*0238*/ 	.word	0x00000028
        /*023c*/ 	.short	0x010a
        /*023e*/ 	.byte	0x3f
	.zero		1


	//   ....[28]....
        /*0240*/ 	.word	0x00008d90
        /*0244*/ 	.word	0x00000007
        /*0248*/ 	.word	0x00000000
        /*024c*/ 	.short	0x010a
        /*024e*/ 	.byte	0x3f
	.zero		1


	//   ....[29]....
        /*0250*/ 	.word	0x00008de0
        /*0254*/ 	.word	0x00000009
        /*0258*/ 	.word	0x00000000
        /*025c*/ 	.short	0x010a
        /*025e*/ 	.byte	0x3f
	.zero		1


	//   ....[30]....
        /*0260*/ 	.word	0x00008e30
        /*0264*/ 	.word	0x00000006
        /*0268*/ 	.word	0x00000000
        /*026c*/ 	.short	0x010a
        /*026e*/ 	.byte	0x3f
	.zero		1


	//   ....[31]....
        /*0270*/ 	.word	0x00008e80
        /*0274*/ 	.word	0x00000009
        /*0278*/ 	.word	0x00000000
        /*027c*/ 	.short	0x010a
        /*027e*/ 	.byte	0x3f
	.zero		1


	//----- nvinfo : EIATTR_NUM_MBARRIERS
	.align		4
.L_35:
        /*0280*/ 	.byte	0x03, 0x38
        /*0282*/ 	.short	0x000c


	//----- nvinfo : EIATTR_EXIT_INSTR_OFFSETS
	.align		4
        /*0284*/ 	.byte	0x04, 0x1c
        /*0286*/ 	.short	(.L_37 - .L_36)


	//   ....[0]....
.L_36:
        /*0288*/ 	.word	0x00000610


	//   ....[1]....
        /*028c*/ 	.word	0x00000ed0


	//   ....[2]....
        /*0290*/ 	.word	0x000074c0


	//   ....[3]....
        /*0294*/ 	.word	0x00007af0


	//   ....[4]....
        /*0298*/ 	.word	0x00008b80


	//----- nvinfo : EIATTR_MAX_THREADS
	.align		4
.L_37:
        /*029c*/ 	.byte	0x04, 0x05
        /*029e*/ 	.short	(.L_39 - .L_38)
.L_38:
        /*02a0*/ 	.word	0x00000180
        /*02a4*/ 	.word	0x00000001
        /*02a8*/ 	.word	0x00000001


	//----- nvinfo : EIATTR_CRS_STACK_SIZE
	.align		4
.L_39:
        /*02ac*/ 	.byte	0x04, 0x1e
        /*02ae*/ 	.short	(.L_41 - .L_40)
.L_40:
        /*02b0*/ 	.word	0x00000000


	//----- nvinfo : EIATTR_CBANK_PARAM_SIZE
	.align		4
.L_41:
        /*02b4*/ 	.byte	0x03, 0x19
        /*02b6*/ 	.short	0x0470


	//----- nvinfo : EIATTR_PARAM_CBANK
	.align		4
        /*02b8*/ 	.byte	0x04, 0x0a
        /*02ba*/ 	.short	(.L_43 - .L_42)
	.align		4
.L_42:
        /*02bc*/ 	.word	index@(.nv.constant0._ZN7cutlass13device_kernelINS_4gemm6kernel13GemmUniversalIN4cute5tupleIJiiiiEEENS1_10collective13CollectiveMmaINS1_34MainloopSm90TmaGmmaWarpSpecializedILi5ENS5_IJNS4_1CILi1EEESB_SB_EEENS1_35KernelTmaWarpSpecializedCooperativeEEENS5_IJNSA_ILi256EEENSA_ILi64EEESG_EEENS_6half_tENS5_IJlSB_lEEESI_SJ_NS4_8TiledMMAINS4_8MMA_AtomIJNS4_4SM904GMMA25MMA_64x64x16_F32F16F16_SSILNSN_5MajorE0ELSP_0ELNSN_7ScaleInE1ELSQ_1EEEEEENS4_6LayoutINS5_IJNSA_ILi2EEESB_SB_EEENS5_IJSB_NSA_ILi0EEESW_EEEEENS5_IJNS4_10UnderscoreESZ_SZ_EEEEENS4_13SM90_TMA_LOADENS4_14ComposedLayoutINS4_7SwizzleILi3ELi4ELi3EEENS4_18smem_ptr_flag_bitsILi16EEENST_INS5_IJNSA_ILi8EEESG_EEENS5_IJSG_SB_EEEEEEEvNS4_8identityES12_S1C_vS1D_EENS_8epilogue10collective6detail29Sm90TmaWarpSpecializedAdapterINS1G_15DefaultEpilogueISI_SJ_SJ_NS1F_6thread17LinearCombinationISI_Li1EffLNS1K_9ScaleType4KindE0ELNS_15FloatRoundStyleE2ESI_EENS1_15EpilogueDefaultEEEEEvvEEEEvNT_6ParamsE)
        /*02c0*/ 	.short	0x0210
        /*02c2*/ 	.short	0x0470


	//----- nvinfo : EIATTR_SW_WAR
	.align		4
.L_43:
        /*02c4*/ 	.byte	0x04, 0x36
        /*02c6*/ 	.short	(.L_45 - .L_44)
.L_44:
        /*02c8*/ 	.word	0x00000008
.L_45:


//--------------------- .nv.callgraph             --------------------------
	.section	.nv.callgraph,"",@"SHT_CUDA_CALLGRAPH"
	.align	4
	.sectionentsize	8
	.align		4
        /*0000*/ 	.word	0x00000000
	.align		4
        /*0004*/ 	.word	0xffffffff
	.align		4
        /*0008*/ 	.word	index@(_ZN7cutlass13device_kernelINS_4gemm6kernel13GemmUniversalIN4cute5tupleIJiiiiEEENS1_10collective13CollectiveMmaINS1_34MainloopSm90TmaGmmaWarpSpecializedILi5ENS5_IJNS4_1CILi1EEESB_SB_EEENS1_35KernelTmaWarpSpecializedCooperativeEEENS5_IJNSA_ILi256EEENSA_ILi64EEESG_EEENS_6half_tENS5_IJlSB_lEEESI_SJ_NS4_8TiledMMAINS4_8MMA_AtomIJNS4_4SM904GMMA25MMA_64x64x16_F32F16F16_SSILNSN_5MajorE0ELSP_0ELNSN_7ScaleInE1ELSQ_1EEEEEENS4_6LayoutINS5_IJNSA_ILi2EEESB_SB_EEENS5_IJSB_NSA_ILi0EEESW_EEEEENS5_IJNS4_10UnderscoreESZ_SZ_EEEEENS4_13SM90_TMA_LOADENS4_14ComposedLayoutINS4_7SwizzleILi3ELi4ELi3EEENS4_18smem_ptr_flag_bitsILi16EEENST_INS5_IJNSA_ILi8EEESG_EEENS5_IJSG_SB_EEEEEEEvNS4_8identityES12_S1C_vS1D_EENS_8epilogue10collective6detail29Sm90TmaWarpSpecializedAdapterINS1G_15DefaultEpilogueISI_SJ_SJ_NS1F_6thread17LinearCombinationISI_Li1EffLNS1K_9ScaleType4KindE0ELNS_15FloatRoundStyleE2ESI_EENS1_15EpilogueDefaultEEEEEvvEEEEvNT_6ParamsE)
	.align		4
        /*000c*/ 	.word	index@(__assertfail)
	.align		4
        /*0010*/ 	.word	0x00000000
	.align		4
        /*0014*/ 	.word	0xfffffffe
	.align		4
        /*0018*/ 	.word	0x00000000
	.align		4
        /*001c*/ 	.word	0xfffffffd
	.align		4
        /*0020*/ 	.word	0x00000000
	.align		4
        /*0024*/ 	.word	0xfffffffc


//--------------------- .nv.constant4             --------------------------
	.section	.nv.constant4,"a",@progbits
	.align	8
	.align		8
.nv.constant4:
        /*0000*/ 	.dword	__assertfail
	.align		8
        /*0008*/ 	.dword	__unnamed_1
	.align		8
        /*0010*/ 	.dword	_ZN40_INTERNAL_23018805_4_k_cu_7b1dc8d4_326604cuda3std3__45__cpo5beginE
	.align		8
        /*0018*/ 	.dword	_ZN40_INTERNAL_23018805_4_k_cu_7b1dc8d4_326604cuda3std3__45__cpo3endE
	.align		8
        /*0020*/ 	.dword	_ZN40_INTERNAL_23018805_4_k_cu_7b1dc8d4_326604cuda3std3__45__cpo6cbeginE
	.align		8
        /*0028*/ 	.dword	_ZN40_INTERNAL_23018805_4_k_cu_7b1dc8d4_326604cuda3std3__45__cpo4cendE
	.align		8
        /*0030*/ 	.dword	_ZN40_INTERNAL_23018805_4_k_cu_7b1dc8d4_326604cuda3std3__442_GLOBAL__N__23018805_4_k_cu_7b1dc8d4_326606ignoreE
	.align		8
        /*0038*/ 	.dword	_ZN40_INTERNAL_23018805_4_k_cu_7b1dc8d4_326604cuda3std3__419piecewise_constructE
	.align		8
        /*0040*/ 	.dword	_ZN40_INTERNAL_23018805_4_k_cu_7b1dc8d4_326604cuda3std3__48in_placeE
	.align		8
        /*0048*/ 	.dword	_ZN40_INTERNAL_23018805_4_k_cu_7b1dc8d4_326604cuda3std6ranges3__45__cpo4swapE
	.align		8
        /*0050*/ 	.dword	_ZN40_INTERNAL_23018805_4_k_cu_7b1dc8d4_326604cuda3std6ranges3__45__cpo9iter_moveE
	.align		8
        /*0058*/ 	.dword	_ZN40_INTERNAL_23018805_4_k_cu_7b1dc8d4_326604cute7productE
	.align		8
        /*0060*/ 	.dword	_ZN40_INTERNAL_23018805_4_k_cu_7b1dc8d4_326604cute1_E
	.align		8
        /*0068*/ 	.dword	$str$22
	.align		8
        /*0070*/ 	.dword	$str$23


//--------------------- .text._ZN7cutlass13device_kernelINS_4gemm6kernel13GemmUniversalIN4cute5tupleIJiiiiEEENS1_10collective13CollectiveMmaINS1_34MainloopSm90TmaGmmaWarpSpecializedILi5ENS5_IJNS4_1CILi1EEESB_SB_EEENS1_35KernelTmaWarpSpecializedCooperativeEEENS5_IJNSA_ILi256EEENSA_ILi64EEESG_EEENS_6half_tENS5_IJlSB_lEEESI_SJ_NS4_8TiledMMAINS4_8MMA_AtomIJNS4_4SM904GMMA25MMA_64x64x16_F32F16F16_SSILNSN_5MajorE0ELSP_0ELNSN_7ScaleInE1ELSQ_1EEEEEENS4_6LayoutINS5_IJNSA_ILi2EEESB_SB_EEENS5_IJSB_NSA_ILi0EEESW_EEEEENS5_IJNS4_10UnderscoreESZ_SZ_EEEEENS4_13SM90_TMA_LOADENS4_14ComposedLayoutINS4_7SwizzleILi3ELi4ELi3EEENS4_18smem_ptr_flag_bitsILi16EEENST_INS5_IJNSA_ILi8EEESG_EEENS5_IJSG_SB_EEEEEEEvNS4_8identityES12_S1C_vS1D_EENS_8epilogue10collective6detail29Sm90TmaWarpSpecializedAdapterINS1G_15DefaultEpilogueISI_SJ_SJ_NS1F_6thread17LinearCombinationISI_Li1EffLNS1K_9ScaleType4KindE0ELNS_15FloatRoundStyleE2ESI_EENS1_15EpilogueDefaultEEEEEvvEEEEvNT_6ParamsE --------------------------
	.section	.text._ZN7cutlass13device_kernelINS_4gemm6kernel13GemmUniversalIN4cute5tupleIJiiiiEEENS1_10collective13CollectiveMmaINS1_34MainloopSm90TmaGmmaWarpSpecializedILi5ENS5_IJNS4_1CILi1EEESB_SB_EEENS1_35KernelTmaWarpSpecializedCooperativeEEENS5_IJNSA_ILi256EEENSA_ILi64EEESG_EEENS_6half_tENS5_IJlSB_lEEESI_SJ_NS4_8TiledMMAINS4_8MMA_AtomIJNS4_4SM904GMMA25MMA_64x64x16_F32F16F16_SSILNSN_5MajorE0ELSP_0ELNSN_7ScaleInE1ELSQ_1EEEEEENS4_6LayoutINS5_IJNSA_ILi2EEESB_SB_EEENS5_IJSB_NSA_ILi0EEESW_EEEEENS5_IJNS4_10UnderscoreESZ_SZ_EEEEENS4_13SM90_TMA_LOADENS4_14ComposedLayoutINS4_7SwizzleILi3ELi4ELi3EEENS4_18smem_ptr_flag_bitsILi16EEENST_INS5_IJNSA_ILi8EEESG_EEENS5_IJSG_SB_EEEEEEEvNS4_8identityES12_S1C_vS1D_EENS_8epilogue10collective6detail29Sm90TmaWarpSpecializedAdapterINS1G_15DefaultEpilogueISI_SJ_SJ_NS1F_6thread17LinearCombinationISI_Li1EffLNS1K_9ScaleType4KindE0ELNS_15FloatRoundStyleE2ESI_EENS1_15EpilogueDefaultEEEEEvvEEEEvNT_6ParamsE,"ax",@progbits
	.align	128
.text._ZN7cutlass13device_kernelINS_4gemm6kernel13GemmUniversalIN4cute5tupleIJiiiiEEENS1_10collective13CollectiveMmaINS1_34MainloopSm90TmaGmmaWarpSpecializedILi5ENS5_IJNS4_1CILi1EEESB_SB_EEENS1_35KernelTmaWarpSpecializedCooperativeEEENS5_IJNSA_ILi256EEENSA_ILi64EEESG_EEENS_6half_tENS5_IJlSB_lEEESI_SJ_NS4_8TiledMMAINS4_8MMA_AtomIJNS4_4SM904GMMA25MMA_64x64x16_F32F16F16_SSILNSN_5MajorE0ELSP_0ELNSN_7ScaleInE1ELSQ_1EEEEEENS4_6LayoutINS5_IJNSA_ILi2EEESB_SB_EEENS5_IJSB_NSA_ILi0EEESW_EEEEENS5_IJNS4_10UnderscoreESZ_SZ_EEEEENS4_13SM90_TMA_LOADENS4_14ComposedLayoutINS4_7SwizzleILi3ELi4ELi3EEENS4_18smem_ptr_flag_bitsILi16EEENST_INS5_IJNSA_ILi8EEESG_EEENS5_IJSG_SB_EEEEEEEvNS4_8identityES12_S1C_vS1D_EENS_8epilogue10collective6detail29Sm90TmaWarpSpecializedAdapterINS1G_15DefaultEpilogueISI_SJ_SJ_NS1F_6thread17LinearCombinationISI_Li1EffLNS1K_9ScaleType4KindE0ELNS_15FloatRoundStyleE2ESI_EENS1_15EpilogueDefaultEEEEEvvEEEEvNT_6ParamsE:
        .type           _ZN7cutlass13device_kernelINS_4gemm6kernel13GemmUniversalIN4cute5tupleIJiiiiEEENS1_10collective13CollectiveMmaINS1_34MainloopSm90TmaGmmaWarpSpecializedILi5ENS5_IJNS4_1CILi1EEESB_SB_EEENS1_35KernelTmaWarpSpecializedCooperativeEEENS5_IJNSA_ILi256EEENSA_ILi64EEESG_EEENS_6half_tENS5_IJlSB_lEEESI_SJ_NS4_8TiledMMAINS4_8MMA_AtomIJNS4_4SM904GMMA25MMA_64x64x16_F32F16F16_SSILNSN_5MajorE0ELSP_0ELNSN_7ScaleInE1ELSQ_1EEEEEENS4_6LayoutINS5_IJNSA_ILi2EEESB_SB_EEENS5_IJSB_NSA_ILi0EEESW_EEEEENS5_IJNS4_10UnderscoreESZ_SZ_EEEEENS4_13SM90_TMA_LOADENS4_14ComposedLayoutINS4_7SwizzleILi3ELi4ELi3EEENS4_18smem_ptr_flag_bitsILi16EEENST_INS5_IJNSA_ILi8EEESG_EEENS5_IJSG_SB_EEEEEEEvNS4_8identityES12_S1C_vS1D_EENS_8epilogue10collective6detail29Sm90TmaWarpSpecializedAdapterINS1G_15DefaultEpilogueISI_SJ_SJ_NS1F_6thread17LinearCombinationISI_Li1EffLNS1K_9ScaleType4KindE0ELNS_15FloatRoundStyleE2ESI_EENS1_15EpilogueDefaultEEEEEvvEEEEvNT_6ParamsE,@function
        .size           _ZN7cutlass13device_kernelINS_4gemm6kernel13GemmUniversalIN4cute5tupleIJiiiiEEENS1_10collective13CollectiveMmaINS1_34MainloopSm90TmaGmmaWarpSpecializedILi5ENS5_IJNS4_1CILi1EEESB_SB_EEENS1_35KernelTmaWarpSpecializedCooperativeEEENS5_IJNSA_ILi256EEENSA_ILi64EEESG_EEENS_6half_tENS5_IJlSB_lEEESI_SJ_NS4_8TiledMMAINS4_8MMA_AtomIJNS4_4SM904GMMA25MMA_64x64x16_F32F16F16_SSILNSN_5MajorE0ELSP_0ELNSN_7ScaleInE1ELSQ_1EEEEEENS4_6LayoutINS5_IJNSA_ILi2EEESB_SB_EEENS5_IJSB_NSA_ILi0EEESW_EEEEENS5_IJNS4_10UnderscoreESZ_SZ_EEEEENS4_13SM90_TMA_LOADENS4_14ComposedLayoutINS4_7SwizzleILi3ELi4ELi3EEENS4_18smem_ptr_flag_bitsILi16EEENST_INS5_IJNSA_ILi8EEESG_EEENS5_IJSG_SB_EEEEEEEvNS4_8identityES12_S1C_vS1D_EENS_8epilogue10collective6detail29Sm90TmaWarpSpecializedAdapterINS1G_15DefaultEpilogueISI_SJ_SJ_NS1F_6thread17LinearCombinationISI_Li1EffLNS1K_9ScaleType4KindE0ELNS_15FloatRoundStyleE2ESI_EENS1_15EpilogueDefaultEEEEEvvEEEEvNT_6ParamsE,(.L_x_194 - _ZN7cutlass13device_kernelINS_4gemm6kernel13GemmUniversalIN4cute5tupleIJiiiiEEENS1_10collective13CollectiveMmaINS1_34MainloopSm90TmaGmmaWarpSpecializedILi5ENS5_IJNS4_1CILi1EEESB_SB_EEENS1_35KernelTmaWarpSpecializedCooperativeEEENS5_IJNSA_ILi256EEENSA_ILi64EEESG_EEENS_6half_tENS5_IJlSB_lEEESI_SJ_NS4_8TiledMMAINS4_8MMA_AtomIJNS4_4SM904GMMA25MMA_64x64x16_F32F16F16_SSILNSN_5MajorE0ELSP_0ELNSN_7ScaleInE1ELSQ_1EEEEEENS4_6LayoutINS5_IJNSA_ILi2EEESB_SB_EEENS5_IJSB_NSA_ILi0EEESW_EEEEENS5_IJNS4_10UnderscoreESZ_SZ_EEEEENS4_13SM90_TMA_LOADENS4_14ComposedLayoutINS4_7SwizzleILi3ELi4ELi3EEENS4_18smem_ptr_flag_bitsILi16EEENST_INS5_IJNSA_ILi8EEESG_EEENS5_IJSG_SB_EEEEEEEvNS4_8identityES12_S1C_vS1D_EENS_8epilogue10collective6detail29Sm90TmaWarpSpecializedAdapterINS1G_15DefaultEpilogueISI_SJ_SJ_NS1F_6thread17LinearCombinationISI_Li1EffLNS1K_9ScaleType4KindE0ELNS_15FloatRoundStyleE2ESI_EENS1_15EpilogueDefaultEEEEEvvEEEEvNT_6ParamsE)
        .other          _ZN7cutlass13device_kernelINS_4gemm6kernel13GemmUniversalIN4cute5tupleIJiiiiEEENS1_10collective13CollectiveMmaINS1_34MainloopSm90TmaGmmaWarpSpecializedILi5ENS5_IJNS4_1CILi1EEESB_SB_EEENS1_35KernelTmaWarpSpecializedCooperativeEEENS5_IJNSA_ILi256EEENSA_ILi64EEESG_EEENS_6half_tENS5_IJlSB_lEEESI_SJ_NS4_8TiledMMAINS4_8MMA_AtomIJNS4_4SM904GMMA25MMA_64x64x16_F32F16F16_SSILNSN_5MajorE0ELSP_0ELNSN_7ScaleInE1ELSQ_1EEEEEENS4_6LayoutINS5_IJNSA_ILi2EEESB_SB_EEENS5_IJSB_NSA_ILi0EEESW_EEEEENS5_IJNS4_10UnderscoreESZ_SZ_EEEEENS4_13SM90_TMA_LOADENS4_14ComposedLayoutINS4_7SwizzleILi3ELi4ELi3EEENS4_18smem_ptr_flag_bitsILi16EEENST_INS5_IJNSA_ILi8EEESG_EEENS5_IJSG_SB_EEEEEEEvNS4_8identityES12_S1C_vS1D_EENS_8epilogue10collective6detail29Sm90TmaWarpSpecializedAdapterINS1G_15DefaultEpilogueISI_SJ_SJ_NS1F_6thread17LinearCombinationISI_Li1EffLNS1K_9ScaleType4KindE0ELNS_15FloatRoundStyleE2ESI_EENS1_15EpilogueDefaultEEEEEvvEEEEvNT_6ParamsE,@"STO_CUDA_ENTRY STV_DEFAULT"
_ZN7cutlass13device_kernelINS_4gemm6kernel13GemmUniversalIN4cute5tupleIJiiiiEEENS1_10collective13CollectiveMmaINS1_34MainloopSm90TmaGmmaWarpSpecializedILi5ENS5_IJNS4_1CILi1EEESB_SB_EEENS1_35KernelTmaWarpSpecializedCooperativeEEENS5_IJNSA_ILi256EEENSA_ILi64EEESG_EEENS_6half_tENS5_IJlSB_lEEESI_SJ_NS4_8TiledMMAINS4_8MMA_AtomIJNS4_4SM904GMMA25MMA_64x64x16_F32F16F16_SSILNSN_5MajorE0ELSP_0ELNSN_7ScaleInE1ELSQ_1EEEEEENS4_6LayoutINS5_IJNSA_ILi2EEESB_SB_EEENS5_IJSB_NSA_ILi0EEESW_EEEEENS5_IJNS4_10UnderscoreESZ_SZ_EEEEENS4_13SM90_TMA_LOADENS4_14ComposedLayoutINS4_7SwizzleILi3ELi4ELi3EEENS4_18smem_ptr_flag_bitsILi16EEENST_INS5_IJNSA_ILi8EEESG_EEENS5_IJSG_SB_EEEEEEEvNS4_8identityES12_S1C_vS1D_EENS_8epilogue10collective6detail29Sm90TmaWarpSpecializedAdapterINS1G_15DefaultEpilogueISI_SJ_SJ_NS1F_6thread17LinearCombinationISI_Li1EffLNS1K_9ScaleType4KindE0ELNS_15FloatRoundStyleE2ESI_EENS1_15EpilogueDefaultEEEEEvvEEEEvNT_6ParamsE:
[----:B------:R-:W0:Y:S01]  /*0000*/  LDC R1, c[0x0][0x28] ;  /* 0x00000a00ff017b82 */ /* 0x000e220000000800 */
[----:B------:R-:W1:Y:S01]  /*0010*/  S2R R18, SR_TID.X ;  /* 0x0000000000127919 */ /* 0x000e620000002100 */
[----:B------:R-:W-:Y:S01]  /*0020*/  ELECT P0, URZ, PT ;  /* 0x00000000003f782f */ /* 0x000fe20003800000 */
[----:B------:R-:W-:Y:S01]  /*0030*/  BSSY B0, `(.L_x_0) ;  /* 0x000000f000007945 */ /* 0x000fe20003800000 */
[--C-:B-1----:R-:W-:Y:S02]  /*0040*/  SHF.R.U32.HI R0, RZ, 0x5, R18.reuse ;  /* 0x00000005ff007819 */ /* 0x102fe40000011612 */
[----:B------:R-:W-:-:S03]  /*0050*/  SHF.R.U32.HI R22, RZ, 0x7, R18 ;  /* 0x00000007ff167819 */ /* 0x000fc60000011612 */
[----:B------:R-:W1:Y:S04]  /*0060*/  SHFL.IDX PT, R5, R0, RZ, 0x1f ;  /* 0x00001fff00057589 */ /* 0x000e6800000e0000 */
[----:B------:R2:W3:Y:S01]  /*0070*/  SHFL.IDX PT, R8, R22, RZ, 0x1f ;  /* 0x00001fff16087589 */ /* 0x0004e200000e0000 */
[----:B-1----:R-:W-:-:S13]  /*0080*/  ISETP.NE.OR P0, PT, R5, RZ, !P0 ;  /* 0x000000ff0500720c */ /* 0x002fda0004705670 */
[----:B0-23--:R-:W-:Y:S05]  /*0090*/  @P0 BRA `(.L_x_1) ;  /* 0x0000000000200947 */ /* 0x00dfea0003800000 */
[----:B------:R-:W-:Y:S02]  /*00a0*/  ULDC.64 UR4, c[0x0][0x198] ;  /* 0x0000660000047ab9 */ /* 0x000fe40000000a00 */
[----:B------:R-:W-:Y:S02]  /*00b0*/  UIADD3 UR6, UP0, UR4, 0xf0, URZ ;  /* 0x000000f004067890 */ /* 0x000fe4000ff1e03f */
[----:B------:R-:W-:Y:S02]  /*00c0*/  UIADD3 UR4, UP1, UR4, 0x1f0, URZ ;  /* 0x000001f004047890 */ /* 0x000fe4000ff3e03f */
[----:B------:R-:W-:Y:S02]  /*00d0*/  UIADD3.X UR7, URZ, UR5, URZ, UP0, !UPT ;  /* 0x000000053f077290 */ /* 0x000fe400087fe43f */
[----:B------:R-:W-:-:S07]  /*00e0*/  UIADD3.X UR5, URZ, UR5, URZ, UP1, !UPT ;  /* 0x000000053f057290 */ /* 0x000fce0008ffe43f */
[----:B------:R0:W-:Y:S02]  /*00f0*/  UTMACCTL.PF [UR6] ;  /* 0x00000000060079b9 */ /* 0x0001e40008040000 */
[----:B------:R0:W-:Y:S02]  /*0100*/  UTMACCTL.PF [UR4] ;  /* 0x00000000040079b9 */ /* 0x0001e40008040000 */
[----:B0-----:R-:W-:Y:S01]  /*0110*/  NOP ;  /* 0x0000000000007918 */ /* 0x001fe20000000000 */
.L_x_1:
[----:B------:R-:W-:Y:S05]  /*0120*/  BSYNC B0 ;  /* 0x0000000000007941 */ /* 0x000fea0003800000 */
.L_x_0:
[----:B------:R-:W0:Y:S02]  /*0130*/  SHFL.IDX PT, R2, R0, RZ, 0x1f ;  /* 0x00001fff00027589 */ /* 0x000e2400000e0000 */
[----:B0-----:R-:W-:-:S13]  /*0140*/  ISETP.NE.AND P0, PT, R2, RZ, PT ;  /* 0x000000ff0200720c */ /* 0x001fda0003f05270 */
[----:B------:R-:W-:Y:S05]  /*0150*/  @P0 BRA `(.L_x_2) ;  /* 0x0000000000600947 */ /* 0x000fea0003800000 */
[----:B------:R-:W0:Y:S01]  /*0160*/  S2UR UR8, SR_CgaCtaId ;  /* 0x00000000000879c3 */ /* 0x000e220000008800 */
[----:B------:R-:W-:Y:S01]  /*0170*/  UMOV UR4, 0x400 ;  /* 0x0000040000047882 */ /* 0x000fe20000000000 */
[----:B------:R-:W-:Y:S01]  /*0180*/  UMOV UR5, 0x1 ;  /* 0x0000000100057882 */ /* 0x000fe20000000000 */
[----:B------:R-:W-:Y:S01]  /*0190*/  UMOV UR6, 0x100 ;  /* 0x0000010000067882 */ /* 0x000fe20000000000 */
[----:B------:R-:W-:Y:S01]  /*01a0*/  ELECT P0, URZ, PT ;  /* 0x00000000003f782f */ /* 0x000fe20003800000 */
[----:B------:R-:W-:-:S04]  /*01b0*/  UIADD3 UR6, -UR6, 0x100000, URZ ;  /* 0x0010000006067890 */ /* 0x000fc8000fffe13f */
[----:B------:R-:W-:Y:S02]  /*01c0*/  USHF.L.U32 UR7, UR6, 0xb, URZ ;  /* 0x0000000b06077899 */ /* 0x000fe4000800063f */
[----:B------:R-:W-:Y:S02]  /*01d0*/  USHF.L.U32 UR6, UR6, 0x1, URZ ;  /* 0x0000000106067899 */ /* 0x000fe4000800063f */
[----:B0-----:R-:W-:Y:S02]  /*01e0*/  ULEA UR8, UR8, UR4, 0x18 ;  /* 0x0000000408087291 */ /* 0x001fe4000f8ec03f */
[----:B------:R-:W-:-:S04]  /*01f0*/  UIADD3 UR4, -UR5, 0x100000, URZ ;  /* 0x0010000005047890 */ /* 0x000fc8000fffe13f */
[----:B------:R-:W-:Y:S02]  /*0200*/  USHF.L.U32 UR5, UR4, 0xb, URZ ;  /* 0x0000000b04057899 */ /* 0x000fe4000800063f */
[----:B------:R-:W-:Y:S01]  /*0210*/  USHF.L.U32 UR4, UR4, 0x1, URZ ;  /* 0x0000000104047899 */ /* 0x000fe2000800063f */
[----:B------:R-:W0:Y:S11]  /*0220*/  FENCE.VIEW.ASYNC.S ;  /* 0x00000000000073c6 */ /* 0x000e360000000000 */
[----:B0-----:R0:W1:Y:S01]  /*0230*/  SYNCS.EXCH.64 URZ, [UR8], UR4 ;  /* 0x00000004083f75b2 */ /* 0x0010620008000100 */
[----:B------:R0:W2:Y:S01]  /*0240*/  SYNCS.EXCH.64 URZ, [UR8+0x28], UR6 ;  /* 0x00002806083f75b2 */ /* 0x0000a20008000100 */
[----:B------:R0:W3:Y:S01]  /*0250*/  SYNCS.EXCH.64 URZ, [UR8+0x8], UR4 ;  /* 0x00000804083f75b2 */ /* 0x0000e20008000100 */
[----:B------:R0:W4:Y:S01]  /*0260*/  SYNCS.EXCH.64 URZ, [UR8+0x30], UR6 ;  /* 0x00003006083f75b2 */ /* 0x0001220008000100 */
[----:B------:R0:W0:Y:S01]  /*0270*/  SYNCS.EXCH.64 URZ, [UR8+0x10], UR4 ;  /* 0x00001004083f75b2 */ /* 0x0000220008000100 */
[----:B------:R0:W0:Y:S01]  /*0280*/  SYNCS.EXCH.64 URZ, [UR8+0x38], UR6 ;  /* 0x00003806083f75b2 */ /* 0x0000220008000100 */
[----:B------:R0:W0:Y:S01]  /*0290*/  SYNCS.EXCH.64 URZ, [UR8+0x18], UR4 ;  /* 0x00001804083f75b2 */ /* 0x0000220008000100 */
[----:B------:R0:W0:Y:S01]  /*02a0*/  SYNCS.EXCH.64 URZ, [UR8+0x40], UR6 ;  /* 0x00004006083f75b2 */ /* 0x0000220008000100 */
[----:B------:R0:W0:Y:S01]  /*02b0*/  SYNCS.EXCH.64 URZ, [UR8+0x20], UR4 ;  /* 0x00002004083f75b2 */ /* 0x0000220008000100 */
[----:B------:R0:W0:Y:S01]  /*02c0*/  SYNCS.EXCH.64 URZ, [UR8+0x48], UR6 ;  /* 0x00004806083f75b2 */ /* 0x0000220008000100 */
[----:B------:R-:W-:Y:S01]  /*02d0*/  NOP ;  /* 0x0000000000007918 */ /* 0x000fe20000000000 */
.L_x_2:
[----:B------:R-:W5:Y:S01]  /*02e0*/  SHFL.IDX PT, R0, R0, RZ, 0x1f ;  /* 0x00001fff00007589 */ /* 0x000f6200000e0000 */
[----:B------:R-:W1:Y:S01]  /*02f0*/  LDC R2, c[0x0][0x65c] ;  /* 0x00019700ff027b82 */ /* 0x000e620000000800 */
[----:B------:R-:W-:Y:S02]  /*0300*/  ELECT P0, URZ, PT ;  /* 0x00000000003f782f */ /* 0x000fe40003800000 */
[----:B------:R-:W-:Y:S01]  /*0310*/  LOP3.LUT R6, R6, 0xfffff7ff, RZ, 0xc0, !PT ;  /* 0xfffff7ff06067812 */ /* 0x000fe200078ec0ff */
[----:B------:R-:W2:Y:S01]  /*0320*/  S2R R3, SR_CTAID.Y ;  /* 0x0000000000037919 */ /* 0x000ea20000002600 */
[----:B0-----:R-:W-:Y:S01]  /*0330*/  UMOV UR4, 0x20 ;  /* 0x0000002000047882 */ /* 0x001fe20000000000 */
[----:B------:R-:W-:Y:S01]  /*0340*/  ISETP.NE.AND P2, PT, R8, RZ, PT ;  /* 0x000000ff0800720c */ /* 0x000fe20003f45270 */
[----:B------:R-:W-:Y:S01]  /*0350*/  NOP ;  /* 0x0000000000007918 */ /* 0x000fe20000000000 */
[----:B------:R-:W0:Y:S01]  /*0360*/  S2R R4, SR_CTAID.X ;  /* 0x0000000000047919 */ /* 0x000e220000002500 */
[----:B------:R-:W-:Y:S01]  /*0370*/  NOP ;  /* 0x0000000000007918 */ /* 0x000fe20000000000 */
[----:B-----5:R-:W-:-:S02]  /*0380*/  ISETP.NE.OR P0, PT, R0, RZ, !P0 ;  /* 0x000000ff0000720c */ /* 0x020fc40004705670 */
[----:B-1----:R-:W-:-:S11]  /*0390*/  ISETP.NE.AND P3, PT, R2, 0x1, PT ;  /* 0x000000010200780c */ /* 0x002fd60003f65270 */
[----:B------:R-:W-:Y:S01]  /*03a0*/  VOTEU.ALL UP0, P0 ;  /* 0x00000000003f7886 */ /* 0x000fe20000000000 */
[----:B------:R-:W-:Y:S01]  /*03b0*/  VOTEU.ALL UP1, P0 ;  /* 0x00000000003f7886 */ /* 0x000fe20000020000 */
[----:B------:R-:W-:Y:S01]  /*03c0*/  @P3 LOP3.LUT R6, R6, 0x800, RZ, 0xfc, !PT ;  /* 0x0000080006063812 */ /* 0x000fe200078efcff */
[----:B------:R-:W0:Y:S01]  /*03d0*/  @P3 LDC R17, c[0x0][0x10] ;  /* 0x00000400ff113b82 */ /* 0x000e220000000800 */
[----:B------:R-:W-:Y:S01]  /*03e0*/  SHF.R.S32.HI R6, RZ, 0x1f, R5 ;  /* 0x0000001fff067819 */ /* 0x000fe20000011405 */
[----:B------:R-:W-:Y:S01]  /*03f0*/  @!UP0 UMOV UR6, 0x400 ;  /* 0x0000040000068882 */ /* 0x000fe20000000000 */
[----:B------:R-:W-:-:S04]  /*0400*/  @!UP0 UIADD3 UR4, -UR4, 0x100000, URZ ;  /* 0x0010000004048890 */ /* 0x000fc8000fffe13f */
[----:B------:R-:W-:Y:S02]  /*0410*/  @!UP0 USHF.L.U32 UR5, UR4, 0xb, URZ ;  /* 0x0000000b04058899 */ /* 0x000fe4000800063f */
[----:B------:R-:W-:Y:S01]  /*0420*/  @!UP0 USHF.L.U32 UR4, UR4, 0x1, URZ ;  /* 0x0000000104048899 */ /* 0x000fe2000800063f */
[----:B------:R-:W-:Y:S01]  /*0430*/  @P3 IMAD.MOV.U32 R7, RZ, RZ, RZ ;  /* 0x000000ffff073224 */ /* 0x000fe200078e00ff */
[----:B------:R-:W-:Y:S01]  /*0440*/  LEA.HI R6, R6, R5, RZ, 0x2 ;  /* 0x0000000506067211 */ /* 0x000fe200078f10ff */
[----:B------:R-:W-:Y:S01]  /*0450*/  @P3 IMAD.MOV.U32 R11, RZ, RZ, RZ ;  /* 0x000000ffff0b3224 */ /* 0x000fe200078e00ff */
[----:B------:R-:W1:Y:S02]  /*0460*/  @!UP0 S2UR UR7, SR_CgaCtaId ;  /* 0x00000000000789c3 */ /* 0x000e640000008800 */
[----:B------:R-:W-:Y:S01]  /*0470*/  LOP3.LUT R0, R6, 0xfffffffc, RZ, 0xc0, !PT ;  /* 0xfffffffc06007812 */ /* 0x000fe200078ec0ff */
[----:B--2---:R-:W-:-:S04]  /*0480*/  @P3 IMAD.MOV.U32 R6, RZ, RZ, R3 ;  /* 0x000000ffff063224 */ /* 0x004fc800078e0003 */
[----:B------:R-:W-:Y:S01]  /*0490*/  IMAD.IADD R0, R5, 0x1, -R0 ;  /* 0x0000000105007824 */ /* 0x000fe200078e0a00 */
[----:B------:R-:W2:Y:S01]  /*04a0*/  @!P3 LDC R9, c[0x0][0xc] ;  /* 0x00000300ff09bb82 */ /* 0x000ea20000000800 */
[----:B------:R-:W-:Y:S02]  /*04b0*/  IMAD.MOV.U32 R5, RZ, RZ, RZ ;  /* 0x000000ffff057224 */ /* 0x000fe400078e00ff */
[----:B0-----:R-:W-:-:S04]  /*04c0*/  @P3 IMAD.WIDE.U32 R16, R4, R17, R6 ;  /* 0x0000001104103225 */ /* 0x001fc800078e0006 */
[----:B------:R-:W-:Y:S01]  /*04d0*/  @P3 IMAD.IADD R17, R17, 0x1, R11 ;  /* 0x0000000111113824 */ /* 0x000fe200078e020b */
[----:B-1----:R-:W-:Y:S01]  /*04e0*/  @!UP0 ULEA UR6, UR7, UR6, 0x18 ;  /* 0x0000000607068291 */ /* 0x002fe2000f8ec03f */
[----:B------:R-:W-:Y:S01]  /*04f0*/  VOTEU.ALL UP0, P0 ;  /* 0x00000000003f7886 */ /* 0x000fe20000000000 */
[----:B------:R-:W-:-:S04]  /*0500*/  ISETP.NE.AND P0, PT, R0, 0x3, PT ;  /* 0x000000030000780c */ /* 0x000fc80003f05270 */
[----:B------:R-:W-:Y:S01]  /*0510*/  ISETP.EQ.OR P0, PT, R0, RZ, !P0 ;  /* 0x000000ff0000720c */ /* 0x000fe20004702670 */
[----:B--2---:R-:W-:-:S03]  /*0520*/  @!P3 IMAD.WIDE.U32 R6, R9, R3, R4 ;  /* 0x000000030906b225 */ /* 0x004fc600078e0004 */
[C---:B------:R-:W-:Y:S01]  /*0530*/  ISETP.EQ.AND P0, PT, R8.reuse, RZ, P0 ;  /* 0x000000ff0800720c */ /* 0x040fe20000702270 */
[----:B------:R-:W-:Y:S01]  /*0540*/  VIADD R8, R8, 0xffffffff ;  /* 0xffffffff08087836 */ /* 0x000fe20000000000 */
[----:B------:R-:W0:Y:S02]  /*0550*/  FENCE.VIEW.ASYNC.S ;  /* 0x00000000000073c6 */ /* 0x000e240000000000 */
[----:B0-----:R0:W3:Y:S01]  /*0560*/  @!UP0 SYNCS.EXCH.64 URZ, [UR6+0x60], UR4 ;  /* 0x00006004063f85b2 */ /* 0x0010e20008000100 */
[----:B------:R-:W-:Y:S01]  /*0570*/  @!P3 IMAD.MOV.U32 R16, RZ, RZ, R6 ;  /* 0x000000ffff10b224 */ /* 0x000fe200078e0006 */
[----:B------:R-:W-:Y:S01]  /*0580*/  SEL R19, RZ, 0x1, !P0 ;  /* 0x00000001ff137807 */ /* 0x000fe20004000000 */
[----:B------:R-:W-:Y:S01]  /*0590*/  @!P3 IMAD.MOV.U32 R17, RZ, RZ, R7 ;  /* 0x000000ffff11b224 */ /* 0x000fe200078e0007 */
[----:B------:R-:W-:-:S04]  /*05a0*/  ISETP.GE.U32.AND P1, PT, R8, 0x2, PT ;  /* 0x000000020800780c */ /* 0x000fc80003f26070 */
[----:B------:R-:W-:Y:S01]  /*05b0*/  SEL R19, R19, 0x2, P1 ;  /* 0x0000000213137807 */ /* 0x000fe20000800000 */
[----:B------:R0:W3:Y:S01]  /*05c0*/  @!UP1 SYNCS.EXCH.64 URZ, [UR6+0x68], UR4 ;  /* 0x00006804063f95b2 */ /* 0x0000e20008000100 */
[----:B------:R-:W-:Y:S01]  /*05d0*/  NOP ;  /* 0x0000000000007918 */ /* 0x000fe20000000000 */
[----:B---34-:R-:W-:Y:S06]  /*05e0*/  BAR.SYNC.DEFER_BLOCKING 0x0 ;  /* 0x0000000000007b1d */ /* 0x018fec0000010000 */
[----:B------:R-:W-:Y:S05]  /*05f0*/  @!P2 BRA `(.L_x_3) ;  /* 0x0000006c00b4a947 */ /* 0x000fea0003800000 */
[----:B------:R-:W-:-:S13]  /*0600*/  ISETP.GT.U32.AND P0, PT, R8, 0x1, PT ;  /* 0x000000010800780c */ /* 0x000fda0003f04070 */
[----:B0-----:R-:W-:Y:S05]  /*0610*/  @P0 EXIT ;  /* 0x000000000000094d */ /* 0x001fea0003800000 */
[----:B------:R-:W-:Y:S01]  /*0620*/  ULDC.64 UR4, c[0x0][0x650] ;  /* 0x0001940000047ab9 */ /* 0x000fe20000000a00 */
[----:B------:R-:W-:Y:S01]  /*0630*/  PRMT R0, RZ, 0x7610, R0 ;  /* 0x00007610ff007816 */ /* 0x000fe20000000000 */
[----:B------:R-:W-:Y:S01]  /*0640*/  IMAD.MOV.U32 R94, RZ, RZ, -0x1 ;  /* 0xffffffffff5e7424 */ /* 0x000fe200078e00ff */
[----:B------:R-:W-:Y:S01]  /*0650*/  ISETP.GE.U32.AND P0, PT, R16, UR4, PT ;  /* 0x0000000410007c0c */ /* 0x000fe2000bf06070 */
[----:B------:R-:W-:Y:S02]  /*0660*/  IMAD.MOV.U32 R90, RZ, RZ, -0x1 ;  /* 0xffffffffff5a7424 */ /* 0x000fe400078e00ff */
[----:B------:R-:W-:Y:S01]  /*0670*/  IMAD.MOV.U32 R23, RZ, RZ, -0x1 ;  /* 0xffffffffff177424 */ /* 0x000fe200078e00ff */
[----:B------:R-:W-:-:S13]  /*0680*/  ISETP.GE.U32.AND.EX P0, PT, R17, UR5, PT, P0 ;  /* 0x0000000511007c0c */ /* 0x000fda000bf06100 */
[----:B------:R-:W-:Y:S05]  /*0690*/  @P0 BRA `(.L_x_4) ;  /* 0x0000000400540947 */ /* 0x000fea0003800000 */
[----:B------:R-:W0:Y:S01]  /*06a0*/  LDC.64 R14, c[0x0][0x628] ;  /* 0x00018a00ff0e7b82 */ /* 0x000e220000000a00 */
[----:B------:R-:W-:Y:S02]  /*06b0*/  IMAD.MOV.U32 R6, RZ, RZ, R16 ;  /* 0x000000ffff067224 */ /* 0x000fe400078e0010 */
[----:B------:R-:W-:-:S05]  /*06c0*/  IMAD.MOV.U32 R7, RZ, RZ, R17 ;  /* 0x000000ffff077224 */ /* 0x000fca00078e0011 */
[----:B------:R-:W1:Y:S08]  /*06d0*/  LDC R0, c[0x0][0x630] ;  /* 0x00018c00ff007b82 */ /* 0x000e700000000800 */
[----:B------:R-:W2:Y:S01]  /*06e0*/  LDC.64 R20, c[0x0][0x620] ;  /* 0x00018800ff147b82 */ /* 0x000ea20000000a00 */
[----:B0-----:R-:W-:-:S04]  /*06f0*/  ISETP.NE.U32.AND P0, PT, R14, RZ, PT ;  /* 0x000000ff0e00720c */ /* 0x001fc80003f05070 */
[----:B------:R-:W-:-:S13]  /*0700*/  ISETP.NE.AND.EX P0, PT, R15, RZ, PT, P0 ;  /* 0x000000ff0f00720c */ /* 0x000fda0003f05300 */
[----:B-12---:R-:W-:Y:S05]  /*0710*/  @!P0 BRA `(.L_x_5) ;  /* 0x0000000000288947 */ /* 0x006fea0003800000 */
[----:B------:R-:W0:Y:S02]  /*0720*/  LDC R11, c[0x0][0x634] ;  /* 0x00018d00ff0b7b82 */ /* 0x000e240000000800 */
[----:B0-----:R-:W-:-:S05]  /*0730*/  IADD3 R11, P0, R16, R11, RZ ;  /* 0x0000000b100b7210 */ /* 0x001fca0007f1e0ff */
[----:B------:R-:W-:-:S04]  /*0740*/  IMAD.X R13, RZ, RZ, R17, P0 ;  /* 0x000000ffff0d7224 */ /* 0x000fc800000e0611 */
[----:B------:R-:W-:-:S04]  /*0750*/  IMAD.WIDE.U32 R6, R13, R14, RZ ;  /* 0x0000000e0d067225 */ /* 0x000fc800078e00ff */
[----:B------:R-:W-:-:S04]  /*0760*/  IMAD.WIDE.U32 R8, P0, R11, R15, R6 ;  /* 0x0000000f0b087225 */ /* 0x000fc80007800006 */
[----:B------:R-:W-:-:S04]  /*0770*/  IMAD.WIDE.U32 R6, R11, R14, RZ ;  /* 0x0000000e0b067225 */ /* 0x000fc800078e00ff */
[----:B------:R-:W-:Y:S01]  /*0780*/  IMAD.X R11, RZ, RZ, RZ, P0 ;  /* 0x000000ffff0b7224 */ /* 0x000fe200000e06ff */
[----:B------:R-:W-:Y:S01]  /*0790*/  IADD3 RZ, P0, R7, R8, RZ ;  /* 0x0000000807ff7210 */ /* 0x000fe20007f1e0ff */
[----:B------:R-:W-:-:S04]  /*07a0*/  IMAD.MOV.U32 R10, RZ, RZ, R9 ;  /* 0x000000ffff0a7224 */ /* 0x000fc800078e0009 */
[----:B------:R-:W-:-:S08]  /*07b0*/  IMAD.WIDE.U32.X R6, R13, R15, R10, P0 ;  /* 0x0000000f0d067225 */ /* 0x000fd000000e040a */
.L_x_5:
[-CC-:B------:R-:W-:Y:S01]  /*07c0*/  SHF.R.U64 R23, R6, R0.reuse, R7.reuse ;  /* 0x0000000006177219 */ /* 0x180fe20000001207 */
[----:B------:R-:W0:Y:S01]  /*07d0*/  LDC R10, c[0x0][0x618] ;  /* 0x00018600ff0a7b82 */ /* 0x000e220000000800 */
[----:B------:R-:W-:Y:S01]  /*07e0*/  SHF.R.U32.HI R5, RZ, R0, R7 ;  /* 0x00000000ff057219 */ /* 0x000fe20000011607 */
[----:B------:R-:W-:Y:S01]  /*07f0*/  ULDC UR4, c[0x0][0x150] ;  /* 0x0000540000047ab9 */ /* 0x000fe20000000800 */
[----:B------:R-:W-:Y:S02]  /*0800*/  IADD3 R9, P0, RZ, -R23, RZ ;  /* 0x80000017ff097210 */ /* 0x000fe40007f1e0ff */
[----:B------:R-:W-:-:S03]  /*0810*/  I2FP.F32.U32 R0, R4 ;  /* 0x0000000400007245 */ /* 0x000fc60000201000 */
[----:B------:R-:W1:Y:S01]  /*0820*/  LDC.64 R28, c[0x0][0x640] ;  /* 0x00019000ff1c7b82 */ /* 0x000e620000000a00 */
[----:B------:R-:W-:Y:S02]  /*0830*/  IMAD.X R11, RZ, RZ, ~R5, P0 ;  /* 0x000000ffff0b7224 */ /* 0x000fe400000e0e05 */
[----:B------:R-:W-:Y:S01]  /*0840*/  FMUL R0, R0, UR4 ;  /* 0x0000000400007c20 */ /* 0x000fe20008400000 */
[----:B------:R-:W-:Y:S01]  /*0850*/  IMAD.WIDE.U32 R6, R9, R20, R16 ;  /* 0x0000001409067225 */ /* 0x000fe200078e0010 */
[----:B------:R-:W-:-:S03]  /*0860*/  ULDC UR4, c[0x0][0x154] ;  /* 0x0000550000047ab9 */ /* 0x000fc60000000800 */
[----:B------:R-:W-:Y:S01]  /*0870*/  IMAD R8, R11, R20, RZ ;  /* 0x000000140b087224 */ /* 0x000fe200078e02ff */
[----:B------:R-:W2:Y:S01]  /*0880*/  LDC R5, c[0x0][0x144] ;  /* 0x00005100ff057b82 */ /* 0x000ea20000000800 */
[----:B------:R-:W3:Y:S02]  /*0890*/  F2I.U32.TRUNC.NTZ R0, R0 ;  /* 0x0000000000007305 */ /* 0x000ee4000020f000 */
[----:B------:R-:W-:-:S04]  /*08a0*/  IMAD R9, R9, R21, R8 ;  /* 0x0000001509097224 */ /* 0x000fc800078e0208 */
[----:B------:R-:W-:Y:S01]  /*08b0*/  IMAD.IADD R7, R7, 0x1, R9 ;  /* 0x0000000107077824 */ /* 0x000fe200078e0209 */
[----:B------:R-:W4:Y:S01]  /*08c0*/  LDC R12, c[0x0][0x608] ;  /* 0x00018200ff0c7b82 */ /* 0x000f220000000800 */
[----:B------:R-:W-:-:S03]  /*08d0*/  IMAD.MOV.U32 R9, RZ, RZ, -0x1 ;  /* 0xffffffffff097424 */ /* 0x000fc600078e00ff */
[-CC-:B0-----:R-:W-:Y:S02]  /*08e0*/  SHF.R.U64 R20, R6, R10.reuse, R7.reuse ;  /* 0x0000000a06147219 */ /* 0x181fe40000001207 */
[----:B------:R-:W-:Y:S02]  /*08f0*/  I2FP.F32.U32 R6, R3 ;  /* 0x0000000300067245 */ /* 0x000fe40000201000 */
[----:B------:R-:W0:Y:S01]  /*0900*/  LDC R26, c[0x0][0x658] ;  /* 0x00019600ff1a7b82 */ /* 0x000e220000000800 */
[----:B-1----:R-:W-:Y:S01]  /*0910*/  ISETP.NE.U32.AND P0, PT, R28, RZ, PT ;  /* 0x000000ff1c00720c */ /* 0x002fe20003f05070 */
[----:B---3--:R-:W-:Y:S01]  /*0920*/  IMAD.MOV R8, RZ, RZ, -R0 ;  /* 0x000000ffff087224 */ /* 0x008fe200078e0a00 */
[----:B------:R-:W-:Y:S01]  /*0930*/  SHF.R.U32.HI R7, RZ, R10, R7 ;  /* 0x0000000aff077219 */ /* 0x000fe20000011607 */
[----:B------:R-:W-:Y:S01]  /*0940*/  FMUL R6, R6, UR4 ;  /* 0x0000000406067c20 */ /* 0x000fe20008400000 */
[----:B------:R-:W-:-:S03]  /*0950*/  ISETP.NE.AND.EX P0, PT, R29, RZ, PT, P0 ;  /* 0x000000ff1d00720c */ /* 0x000fc60003f05300 */
[----:B------:R-:W1:Y:S01]  /*0960*/  LDC R14, c[0x0][0x148] ;  /* 0x00005200ff0e7b82 */ /* 0x000e620000000800 */
[----:B--2---:R-:W-:-:S07]  /*0970*/  IMAD R0, R5, R8, R4 ;  /* 0x0000000805007224 */ /* 0x004fce00078e0204 */
[----:B------:R-:W2:Y:S01]  /*0980*/  LDC R24, c[0x0][0x600] ;  /* 0x00018000ff187b82 */ /* 0x000ea20000000800 */
[-CC-:B----4-:R-:W-:Y:S02]  /*0990*/  SHF.R.U64 R30, R20, R12.reuse, R7.reuse ;  /* 0x0000000c141e7219 */ /* 0x190fe40000001207 */
[----:B------:R-:W-:Y:S01]  /*09a0*/  SHF.R.U32.HI R5, RZ, R12, R7 ;  /* 0x0000000cff057219 */ /* 0x000fe20000011607 */
[----:B------:R-:W-:Y:S01]  /*09b0*/  IMAD.MOV.U32 R7, RZ, RZ, 0x1 ;  /* 0x00000001ff077424 */ /* 0x000fe200078e00ff */
[----:B------:R3:W4:Y:S03]  /*09c0*/  F2I.U32.TRUNC.NTZ R12, R6 ;  /* 0x00000006000c7305 */ /* 0x000726000020f000 */
[----:B------:R-:W1:Y:S01]  /*09d0*/  LDC R15, c[0x0][0x648] ;  /* 0x00019200ff0f7b82 */ /* 0x000e620000000800 */
[-C--:B0-----:R-:W-:Y:S02]  /*09e0*/  SHF.L.U32 R4, R9, R26.reuse, RZ ;  /* 0x0000001a09047219 */ /* 0x081fe400000006ff */
[----:B------:R-:W-:-:S02]  /*09f0*/  SHF.R.U64 R32, R30, R26, R5 ;  /* 0x0000001a1e207219 */ /* 0x000fc40000001205 */
[----:B------:R-:W-:Y:S02]  /*0a00*/  LOP3.LUT R11, RZ, R4, RZ, 0x33, !PT ;  /* 0x00000004ff0b7212 */ /* 0x000fe400078e33ff */
[-C--:B------:R-:W-:Y:S01]  /*0a10*/  SHF.R.U32.HI R5, RZ, R26.reuse, R5 ;  /* 0x0000001aff057219 */ /* 0x080fe20000011605 */
[----:B------:R-:W0:Y:S01]  /*0a20*/  LDC R21, c[0x0][0x638] ;  /* 0x00018e00ff157b82 */ /* 0x000e220000000800 */
[----:B------:R-:W-:Y:S01]  /*0a30*/  SHF.L.U32 R10, R7, R26, RZ ;  /* 0x0000001a070a7219 */ /* 0x000fe200000006ff */
[----:B------:R-:W-:-:S06]  /*0a40*/  IMAD.MOV.U32 R4, RZ, RZ, R32 ;  /* 0x000000ffff047224 */ /* 0x000fcc00078e0020 */
[----:B------:R-:W0:Y:S01]  /*0a50*/  LDC R94, c[0x0][0x610] ;  /* 0x00018400ff5e7b82 */ /* 0x000e220000000800 */
[----:B---34-:R-:W-:Y:S05]  /*0a60*/  @!P0 BRA `(.L_x_6) ;  /* 0x0000000000288947 */ /* 0x018fea0003800000 */
[----:B------:R-:W3:Y:S02]  /*0a70*/  LDC R9, c[0x0][0x64c] ;  /* 0x00019300ff097b82 */ /* 0x000ee40000000800 */
[----:B---3--:R-:W-:-:S05]  /*0a80*/  IADD3 R9, P0, R32, R9, RZ ;  /* 0x0000000920097210 */ /* 0x008fca0007f1e0ff */
        /* <DEDUP_REMOVED lines=8> */
.L_x_6:
[----:B-1----:R-:W-:Y:S01]  /*0b10*/  SHF.R.U64 R4, R4, R15, R5 ;  /* 0x0000000f04047219 */ /* 0x002fe20000001205 */
[----:B--2---:R-:W-:Y:S01]  /*0b20*/  VIADD R5, R24, 0xffffffff ;  /* 0xffffffff18057836 */ /* 0x004fe20000000000 */
[----:B------:R-:W-:Y:S01]  /*0b30*/  LOP3.LUT R11, R30, R11, RZ, 0xc0, !PT ;  /* 0x0000000b1e0b7212 */ /* 0x000fe200078ec0ff */
[----:B------:R-:W-:Y:S02]  /*0b40*/  IMAD.MOV R12, RZ, RZ, -R12 ;  /* 0x000000ffff0c7224 */ /* 0x000fe400078e0a0c */
[----:B------:R-:W-:Y:S01]  /*0b50*/  IMAD.MOV R6, RZ, RZ, -R4 ;  /* 0x000000ffff067224 */ /* 0x000fe200078e0a04 */
[----:B------:R-:W-:Y:S01]  /*0b60*/  LOP3.LUT R5, R20, R5, RZ, 0xc0, !PT ;  /* 0x0000000514057212 */ /* 0x000fe200078ec0ff */
[----:B------:R-:W-:Y:S02]  /*0b70*/  @P3 IMAD R0, R14, R12, R3 ;  /* 0x0000000c0e003224 */ /* 0x000fe400078e0203 */
[----:B------:R-:W-:Y:S02]  /*0b80*/  IMAD R11, R10, R4, R11 ;  /* 0x000000040a0b7224 */ /* 0x000fe400078e020b */
[----:B0-----:R-:W-:-:S02]  /*0b90*/  IMAD R3, R6, R21, R32 ;  /* 0x0000001506037224 */ /* 0x001fc400078e0220 */
[----:B------:R-:W-:Y:S02]  /*0ba0*/  IMAD R94, R11, R94, R0 ;  /* 0x0000005e0b5e7224 */ /* 0x000fe400078e0200 */
[----:B------:R-:W-:Y:S02]  /*0bb0*/  IMAD R3, R3, R24, R5 ;  /* 0x0000001803037224 */ /* 0x000fe400078e0205 */
[----:B------:R-:W-:-:S03]  /*0bc0*/  IMAD.MOV.U32 R0, RZ, RZ, 0x1 ;  /* 0x00000001ff007424 */ /* 0x000fc600078e00ff */
[----:B------:R-:W-:Y:S02]  /*0bd0*/  SEL R90, R3, R94, !P3 ;  /* 0x0000005e035a7207 */ /* 0x000fe40005800000 */
[----:B------:R-:W-:-:S07]  /*0be0*/  SEL R94, R94, R3, !P3 ;  /* 0x000000035e5e7207 */ /* 0x000fce0005800000 */
.L_x_4:
[----:B------:R-:W-:-:S08]  /*0bf0*/  NOP ;  /* 0x0000000000007918 */ /* 0x000fd00000000000 */
[----:B------:R-:W0:Y:S02]  /*0c00*/  USETMAXREG.TRY_ALLOC.CTAPOOL UP0, 0xe8 ;  /* 0x000000e8000079c8 */ /* 0x000e240008000600 */
[----:B0-----:R-:W-:-:S13]  /*0c10*/  PLOP3.LUT P0, PT, PT, PT, UP0, 0x80, 0x0 ;  /* 0x000000000000781c */ /* 0x001fda0003f0f008 */
[----:B------:R-:W-:Y:S05]  /*0c20*/  @!P0 BRA `(.L_x_4) ;  /* 0xfffffffc00f08947 */ /* 0x000fea000383ffff */
[----:B------:R-:W-:Y:S01]  /*0c30*/  ULDC.64 UR4, c[0x0][0x598] ;  /* 0x0001660000047ab9 */ /* 0x000fe20000000a00 */
[----:B------:R-:W-:Y:S01]  /*0c40*/  ULDC.64 UR36, c[0x0][0x208] ;  /* 0x0000820000247ab9 */ /* 0x000fe20000000a00 */
[----:B------:R-:W-:-:S04]  /*0c50*/  ISETP.NE.U32.AND P0, PT, RZ, UR4, PT ;  /* 0x00000004ff007c0c */ /* 0x000fc8000bf05070 */
[----:B------:R-:W-:-:S13]  /*0c60*/  ISETP.NE.AND.EX P0, PT, RZ, UR5, PT, P0 ;  /* 0x00000005ff007c0c */ /* 0x000fda000bf05300 */
[----:B------:R-:W-:Y:S05]  /*0c70*/  @!P0 BRA `(.L_x_7) ;  /* 0x00000000001c8947 */ /* 0x000fea0003800000 */
[----:B------:R-:W0:Y:S02]  /*0c80*/  LDC.64 R4, c[0x0][0x598] ;  /* 0x00016600ff047b82 */ /* 0x000e240000000a00 */
[----:B0-----:R-:W2:Y:S02]  /*0c90*/  LDG.E.64 R4, desc[UR36][R4.64] ;  /* 0x0000002404047981 */ /* 0x001ea4000c1e1b00 */
[----:B--2---:R-:W-:-:S04]  /*0ca0*/  ISETP.NE.U32.AND P0, PT, R4, RZ, PT ;  /* 0x000000ff0400720c */ /* 0x004fc80003f05070 */
[----:B------:R-:W-:-:S13]  /*0cb0*/  ISETP.NE.AND.EX P0, PT, R5, RZ, PT, P0 ;  /* 0x000000ff0500720c */ /* 0x000fda0003f05300 */
[----:B------:R-:W-:Y:S05]  /*0cc0*/  @!P0 BRA `(.L_x_7) ;  /* 0x0000000000088947 */ /* 0x000fea0003800000 */
[----:B------:R0:W5:Y:S01]  /*0cd0*/  LD.E R88, desc[UR36][R4.64] ;  /* 0x0000002404587980 */ /* 0x000162000c101900 */
[----:B------:R-:W-:Y:S05]  /*0ce0*/  BRA `(.L_x_8) ;  /* 0x0000000000247947 */ /* 0x000fea0003800000 */
.L_x_7:
[----:B------:R-:W-:Y:S02]  /*0cf0*/  ULDC.64 UR4, c[0x0][0x588] ;  /* 0x0001620000047ab9 */ /* 0x000fe40000000a00 */
[----:B------:R-:W-:-:S04]  /*0d00*/  ISETP.NE.U32.AND P0, PT, RZ, UR4, PT ;  /* 0x00000004ff007c0c */ /* 0x000fc8000bf05070 */
[----:B------:R-:W-:-:S13]  /*0d10*/  ISETP.NE.AND.EX P0, PT, RZ, UR5, PT, P0 ;  /* 0x00000005ff007c0c */ /* 0x000fda000bf05300 */
[----:B------:R-:W-:Y:S05]  /*0d20*/  @!P0 BRA `(.L_x_9) ;  /* 0x00000000000c8947 */ /* 0x000fea0003800000 */
[----:B------:R-:W0:Y:S02]  /*0d30*/  LDC.64 R88, c[0x0][0x588] ;  /* 0x00016200ff587b82 */ /* 0x000e240000000a00 */
[----:B0-----:R1:W5:Y:S01]  /*0d40*/  LDG.E R88, desc[UR36][R88.64] ;  /* 0x0000002458587981 */ /* 0x001362000c1e1900 */
[----:B------:R-:W-:Y:S05]  /*0d50*/  BRA `(.L_x_8) ;  /* 0x0000000000087947 */ /* 0x000fea0003800000 */
.L_x_9:
[----:B------:R-:W-:Y:S02]  /*0d60*/  ULDC UR4, c[0x0][0x580] ;  /* 0x0001600000047ab9 */ /* 0x000fe40000000800 */
[----:B------:R-:W-:-:S07]  /*0d70*/  IMAD.U32 R88, RZ, RZ, UR4 ;  /* 0x00000004ff587e24 */ /* 0x000fce000f8e00ff */
.L_x_8:
[----:B------:R-:W-:Y:S02]  /*0d80*/  ULDC.64 UR4, c[0x0][0x5a0] ;  /* 0x0001680000047ab9 */ /* 0x000fe40000000a00 */
[----:B------:R-:W-:-:S04]  /*0d90*/  ISETP.NE.U32.AND P0, PT, RZ, UR4, PT ;  /* 0x00000004ff007c0c */ /* 0x000fc8000bf05070 */
[----:B------:R-:W-:-:S13]  /*0da0*/  ISETP.NE.AND.EX P0, PT, RZ, UR5, PT, P0 ;  /* 0x00000005ff007c0c */ /* 0x000fda000bf05300 */
[----:B------:R-:W-:Y:S05]  /*0db0*/  @!P0 BRA `(.L_x_10) ;  /* 0x00000000001c8947 */ /* 0x000fea0003800000 */
[----:B0-----:R-:W0:Y:S02]  /*0dc0*/  LDC.64 R4, c[0x0][0x5a0] ;  /* 0x00016800ff047b82 */ /* 0x001e240000000a00 */
[----:B0-----:R-:W2:Y:S02]  /*0dd0*/  LDG.E.64 R4, desc[UR36][R4.64] ;  /* 0x0000002404047981 */ /* 0x001ea4000c1e1b00 */
[----:B--2---:R-:W-:-:S04]  /*0de0*/  ISETP.NE.U32.AND P0, PT, R4, RZ, PT ;  /* 0x000000ff0400720c */ /* 0x004fc80003f05070 */
[----:B------:R-:W-:-:S13]  /*0df0*/  ISETP.NE.AND.EX P0, PT, R5, RZ, PT, P0 ;  /* 0x000000ff0500720c */ /* 0x000fda0003f05300 */
[----:B------:R-:W-:Y:S05]  /*0e00*/  @!P0 BRA `(.L_x_10) ;  /* 0x0000000000088947 */ /* 0x000fea0003800000 */
[----:B-1----:R0:W5:Y:S01]  /*0e10*/  LD.E R89, desc[UR36][R4.64] ;  /* 0x0000002404597980 */ /* 0x002162000c101900 */
[----:B------:R-:W-:Y:S05]  /*0e20*/  BRA `(.L_x_11) ;  /* 0x0000000000247947 */ /* 0x000fea0003800000 */
.L_x_10:
[----:B------:R-:W-:Y:S02]  /*0e30*/  ULDC.64 UR4, c[0x0][0x590] ;  /* 0x0001640000047ab9 */ /* 0x000fe40000000a00 */
[----:B------:R-:W-:-:S04]  /*0e40*/  ISETP.NE.U32.AND P0, PT, RZ, UR4, PT ;  /* 0x00000004ff007c0c */ /* 0x000fc8000bf05070 */
[----:B------:R-:W-:-:S13]  /*0e50*/  ISETP.NE.AND.EX P0, PT, RZ, UR5, PT, P0 ;  /* 0x00000005ff007c0c */ /* 0x000fda000bf05300 */
[----:B------:R-:W-:Y:S05]  /*0e60*/  @!P0 BRA `(.L_x_12) ;  /* 0x00000000000c8947 */ /* 0x000fea0003800000 */
[----:B0-----:R-:W1:Y:S02]  /*0e70*/  LDC.64 R4, c[0x0][0x590] ;  /* 0x00016400ff047b82 */ /* 0x001e640000000a00 */
[----:B-1----:R1:W5:Y:S01]  /*0e80*/  LDG.E R89, desc[UR36][R4.64] ;  /* 0x0000002404597981 */ /* 0x002362000c1e1900 */
[----:B------:R-:W-:Y:S05]  /*0e90*/  BRA `(.L_x_11) ;  /* 0x0000000000087947 */ /* 0x000fea0003800000 */
.L_x_12:
[----:B------:R-:W-:Y:S02]  /*0ea0*/  ULDC UR4, c[0x0][0x584] ;  /* 0x0001610000047ab9 */ /* 0x000fe40000000800 */
[----:B-1----:R-:W-:-:S07]  /*0eb0*/  IMAD.U32 R89, RZ, RZ, UR4 ;  /* 0x00000004ff597e24 */ /* 0x002fce000f8e00ff */
.L_x_11:
[----:B------:R-:W-:-:S13]  /*0ec0*/  LOP3.LUT P0, RZ, R0, 0xff, RZ, 0xc0, !PT ;  /* 0x000000ff00ff7812 */ /* 0x000fda000780c0ff */
[----:B------:R-:W-:Y:S05]  /*0ed0*/  @!P0 EXIT ;  /* 0x000000000000894d */ /* 0x000fea0003800000 */
[----:B------:R-:W-:Y:S01]  /*0ee0*/  ULDC UR4, c[0x0][0x28c] ;  /* 0x0000a30000047ab9 */ /* 0x000fe20000000800 */
[----:B------:R-:W-:Y:S01]  /*0ef0*/  LOP3.LUT R102, R19, 0x1, RZ, 0xfc, !PT ;  /* 0x0000000113667812 */ /* 0x000fe200078efcff */
[----:B------:R-:W-:Y:S01]  /*0f00*/  UIADD3 UR4, UR4, 0x3f, URZ ;  /* 0x0000003f04047890 */ /* 0x000fe2000fffe03f */
[----:B------:R-:W-:Y:S01]  /*0f10*/  UMOV UR38, URZ ;  /* 0x0000003f00267c82 */ /* 0x000fe20008000000 */
[----:B------:R-:W-:Y:S02]  /*0f20*/  UMOV UR39, URZ ;  /* 0x0000003f00277c82 */ /* 0x000fe40008000000 */
[----:B------:R-:W-:-:S04]  /*0f30*/  USHF.R.S32.HI UR5, URZ, 0x1f, UR4 ;  /* 0x0000001f3f057899 */ /* 0x000fc80008011404 */
[----:B------:R-:W-:-:S04]  /*0f40*/  ULEA.HI UR5, UR5, UR4, URZ, 0x6 ;  /* 0x0000000405057291 */ /* 0x000fc8000f8f303f */
[----:B------:R-:W-:-:S12]  /*0f50*/  USHF.R.S32.HI UR40, URZ, 0x6, UR5 ;  /* 0x000000063f287899 */ /* 0x000fd80008011405 */
.L_x_156:
[----:B------:R-:W-:Y:S01]  /*0f60*/  LOP3.LUT R0, R18, 0x80, RZ, 0xc0, !PT ;  /* 0x0000008012007812 */ /* 0x000fe200078ec0ff */
[----:B------:R-:W2:Y:S01]  /*0f70*/  S2UR UR7, SR_CgaCtaId ;  /* 0x00000000000779c3 */ /* 0x000ea20000008800 */
[----:B------:R-:W-:Y:S02]  /*0f80*/  UMOV UR6, 0x400 ;  /* 0x0000040000067882 */ /* 0x000fe40000000000 */
[----:B------:R-:W-:-:S06]  /*0f90*/  SHF.R.U32.HI R0, RZ, 0x7, R0 ;  /* 0x00000007ff007819 */ /* 0x000fcc0000011600 */
[----:B---3--:R-:W3:Y:S01]  /*0fa0*/  SHFL.IDX PT, R0, R0, RZ, 0x1f ;  /* 0x00001fff00007589 */ /* 0x008ee200000e0000 */
[----:B--2---:R-:W-:Y:S01]  /*0fb0*/  ULEA UR42, UR7, UR6, 0x18 ;  /* 0x00000006072a7291 */ /* 0x004fe2000f8ec03f */
[----:B---3--:R-:W-:-:S13]  /*0fc0*/  R2UR UR4, R0 ;  /* 0x00000000000472ca */ /* 0x008fda00000e0000 */
[----:B------:R-:W-:-:S04]  /*0fd0*/  ULEA.HI UR5, UR4, UR4, URZ, 0x1 ;  /* 0x0000000404057291 */ /* 0x000fc8000f8f083f */
[----:B------:R-:W-:-:S04]  /*0fe0*/  ULOP3.LUT UR5, UR5, 0x7fffe, URZ, 0xc0, !UPT ;  /* 0x0007fffe05057892 */ /* 0x000fc8000f8ec03f */
[----:B------:R-:W-:-:S03]  /*0ff0*/  UIADD3 UR5, UR4, -UR5, URZ ;  /* 0x8000000504057290 */ /* 0x000fc6000fffe03f */
[----:B------:R-:W-:Y:S01]  /*1000*/  ULDC UR4, c[0x0][0x28c] ;  /* 0x0000a30000047ab9 */ /* 0x000fe20000000800 */
[----:B------:R-:W-:Y:S01]  /*1010*/  ULEA UR5, UR5, UR42, 0xd ;  /* 0x0000002a05057291 */ /* 0x000fe2000f8e683f */
[----:B------:R-:W-:-:S03]  /*1020*/  ISETP.LT.AND P0, PT, RZ, UR4, PT ;  /* 0x00000004ff007c0c */ /* 0x000fc6000bf01270 */
[----:B------:R-:W-:-:S04]  /*1030*/  UIADD3 UR5, UR5, 0x100, URZ ;  /* 0x0000010005057890 */ /* 0x000fc8000fffe03f */
[----:B------:R-:W-:-:S04]  /*1040*/  USHF.R.U32.HI UR5, URZ, 0x4, UR5 ;  /* 0x000000043f057899 */ /* 0x000fc80008011605 */
[----:B------:R-:W-:Y:S02]  /*1050*/  ULOP3.LUT UR41, UR5, 0x3fff, URZ, 0xc0, !UPT ;  /* 0x00003fff05297892 */ /* 0x000fe4000f8ec03f */
[----:B01--45:R-:W-:Y:S10]  /*1060*/  @P0 BRA `(.L_x_13) ;  /* 0x0000000000400947 */ /* 0x033ff40003800000 */
[----:B------:R-:W-:Y:S01]  /*1070*/  MOV R0, 0x0 ;  /* 0x0000000000007802 */ /* 0x000fe20000000f00 */
[----:B------:R-:W-:Y:S01]  /*1080*/  ULDC.64 UR4, c[0x4][0x68] ;  /* 0x01001a0000047ab9 */ /* 0x000fe20000000a00 */
[----:B------:R-:W-:Y:S01]  /*1090*/  ULDC.64 UR6, c[0x4][0x8] ;  /* 0x0100020000067ab9 */ /* 0x000fe20000000a00 */
[----:B01----:R-:W-:Y:S01]  /*10a0*/  IMAD.U32 R4, RZ, RZ, UR4 ;  /* 0x00000004ff047e24 */ /* 0x003fe2000f8e00ff */
[----:B------:R0:W1:Y:S01]  /*10b0*/  LDC.64 R14, c[0x4][R0] ;  /* 0x01000000000e7b82 */ /* 0x0000620000000a00 */
[----:B------:R-:W-:Y:S01]  /*10c0*/  IMAD.U32 R5, RZ, RZ, UR5 ;  /* 0x00000005ff057e24 */ /* 0x000fe2000f8e00ff */
[----:B------:R-:W-:Y:S01]  /*10d0*/  ULDC.64 UR4, c[0x4][0x70] ;  /* 0x01001c0000047ab9 */ /* 0x000fe20000000a00 */
[----:B------:R-:W-:Y:S01]  /*10e0*/  IMAD.U32 R10, RZ, RZ, UR6 ;  /* 0x00000006ff0a7e24 */ /* 0x000fe2000f8e00ff */
[----:B------:R-:W-:Y:S01]  /*10f0*/  MOV R13, RZ ;  /* 0x000000ff000d7202 */ /* 0x000fe20000000f00 */
[----:B------:R-:W-:Y:S02]  /*1100*/  IMAD.U32 R6, RZ, RZ, UR4 ;  /* 0x00000004ff067e24 */ /* 0x000fe4000f8e00ff */
[----:B------:R-:W-:-:S02]  /*1110*/  IMAD.U32 R7, RZ, RZ, UR5 ;  /* 0x00000005ff077e24 */ /* 0x000fc4000f8e00ff */
[----:B------:R-:W-:Y:S02]  /*1120*/  IMAD.U32 R11, RZ, RZ, UR7 ;  /* 0x00000007ff0b7e24 */ /* 0x000fe4000f8e00ff */
[----:B------:R-:W-:Y:S02]  /*1130*/  IMAD.MOV.U32 R8, RZ, RZ, 0x1e1 ;  /* 0x000001e1ff087424 */ /* 0x000fe400078e00ff */
[----:B0-----:R-:W-:-:S07]  /*1140*/  IMAD.MOV.U32 R12, RZ, RZ, 0x1 ;  /* 0x00000001ff0c7424 */ /* 0x001fce00078e00ff */
[----:B------:R-:W-:-:S07]  /*1150*/  LEPC R20, `(.L_x_13) ;  /* 0x000000001014794e */ /* 0x000fce0000000000 */
[----:B-1---5:R-:W-:Y:S05]  /*1160*/  CALL.ABS.NOINC R14 ;  /* 0x000000000e007343 */ /* 0x022fea0003c00000 */
.L_x_13:
[----:B------:R-:W-:-:S13]  /*1170*/  ISETP.NE.AND P0, PT, R102, 0x3, PT ;  /* 0x000000036600780c */ /* 0x000fda0003f05270 */
[----:B------:R-:W-:Y:S05]  /*1180*/  @!P0 BRA `(.L_x_14) ;  /* 0x0000000000048947 */ /* 0x000fea0003800000 */
[----:B------:R-:W-:Y:S01]  /*1190*/  BPT.TRAP 0x1 ;  /* 0x000000040000795c */ /* 0x000fe20000300000 */
.L_x_14:
[----:B------:R-:W-:Y:S02]  /*11a0*/  IMAD.U32 R3, RZ, RZ, UR39 ;  /* 0x00000027ff037e24 */ /* 0x000fe4000f8e00ff */
[----:B------:R-:W-:-:S03]  /*11b0*/  IMAD.U32 R0, RZ, RZ, UR38 ;  /* 0x00000026ff007e24 */ /* 0x000fc6000f8e00ff */
[----:B------:R-:W-:Y:S02]  /*11c0*/  LEA R3, R3, UR42, 0x3 ;  /* 0x0000002a03037c11 */ /* 0x000fe4000f8e18ff */
[----:B------:R-:W-:-:S04]  /*11d0*/  SHF.L.U32 R0, R0, 0x1f, RZ ;  /* 0x0000001f00007819 */ /* 0x000fc800000006ff */
[----:B------:R2:W3:Y:S01]  /*11e0*/  SYNCS.PHASECHK.TRANS64.TRYWAIT P1, [R3+URZ], R0 ;  /* 0x00000000030075a7 */ /* 0x0004e2000802017f */
[----:B------:R-:W-:Y:S05]  /*11f0*/  @!P0 BRA `(.L_x_15) ;  /* 0x0000000000048947 */ /* 0x000fea0003800000 */
[----:B------:R-:W-:Y:S01]  /*1200*/  BPT.TRAP 0x1 ;  /* 0x000000040000795c */ /* 0x000fe20000300000 */
.L_x_15:
[----:B---3--:R-:W-:Y:S05]  /*1210*/  @P1 BRA `(.L_x_16) ;  /* 0x0000000000081947 */ /* 0x008fea0003800000 */
[----:B------:R-:W3:Y:S02]  /*1220*/  SYNCS.PHASECHK.TRANS64.TRYWAIT P1, [R3+URZ], R0 ;  /* 0x00000000030075a7 */ /* 0x000ee4000802017f */
[----:B---3--:R-:W-:Y:S05]  /*1230*/  @!P1 BRA `(.L_x_17) ;  /* 0x0000007800549947 */ /* 0x008fea0003800000 */
.L_x_16:
[----:B------:R-:W-:-:S04]  /*1240*/  UISETP.LT.AND UP0, UPT, UR40, 0x1, UPT ;  /* 0x000000012800788c */ /* 0x000fc8000bf01270 */
[----:B------:R-:W-:-:S04]  /*1250*/  USEL UR4, UR40, 0x1, UP0 ;  /* 0x0000000128047887 */ /* 0x000fc80008000000 */
[----:B------:R-:W-:-:S06]  /*1260*/  UIADD3 UR4, UR40, -UR4, URZ ;  /* 0x8000000428047290 */ /* 0x000fcc000fffe03f */
[----:B--23--:R-:W-:Y:S01]  /*1270*/  IMAD.U32 R0, RZ, RZ, UR4 ;  /* 0x00000004ff007e24 */ /* 0x00cfe2000f8e00ff */
[----:B------:R-:W-:Y:S05]  /*1280*/  WARPSYNC.ALL ;  /* 0x0000000000007948 */ /* 0x000fea0003800000 */
[----:B------:R-:W-:Y:S01]  /*1290*/  ISETP.GE.AND P1, PT, R0, 0x1, PT ;  /* 0x000000010000780c */ /* 0x000fe20003f26270 */
[----:B------:R-:W-:Y:S01]  /*12a0*/  UIADD3 UR4, UR42, 0x28100, URZ ;  /* 0x000281002a047890 */ /* 0x000fe2000fffe03f */
[----:B------:R-:W-:Y:S01]  /*12b0*/  WARPGROUP.ARRIVE ;  /* 0x00000000000079c5 */ /* 0x000fe20000000000 */
[----:B------:R-:W-:Y:S01]  /*12c0*/  UMOV UR9, 0x40000040 ;  /* 0x4000004000097882 */ /* 0x000fe20000000000 */
[----:B------:R-:W-:Y:S01]  /*12d0*/  UMOV UR11, 0x40000040 ;  /* 0x40000040000b7882 */ /* 0x000fe20000000000 */
[----:B------:R-:W-:-:S04]  /*12e0*/  USHF.R.U32.HI UR4, URZ, 0x4, UR4 ;  /* 0x000000043f047899 */ /* 0x000fc80008011604 */
[----:B------:R-:W-:Y:S02]  /*12f0*/  ULOP3.LUT UR5, UR4, 0x3fff, URZ, 0xc0, !UPT ;  /* 0x00003fff04057892 */ /* 0x000fe4000f8ec03f */
[----:B------:R-:W-:Y:S02]  /*1300*/  ULOP3.LUT UR4, UR41, 0x10000, URZ, 0xfc, !UPT ;  /* 0x0001000029047892 */ /* 0x000fe4000f8efc3f */
[----:B------:R-:W-:Y:S02]  /*1310*/  ULOP3.LUT UR5, UR5, 0x10000, URZ, 0xfc, !UPT ;  /* 0x0001000005057892 */ /* 0x000fe4000f8efc3f */
[----:B------:R-:W-:Y:S02]  /*1320*/  ULEA UR7, UR39, UR4, 0xb ;  /* 0x0000000427077291 */ /* 0x000fe4000f8e583f */
[----:B------:R-:W-:Y:S02]  /*1330*/  ULEA UR6, UR39, UR5, 0x9 ;  /* 0x0000000527067291 */ /* 0x000fe4000f8e483f */
[----:B------:R-:W-:-:S03]  /*1340*/  UIADD3 UR12, UR7, 0x400, URZ ;  /* 0x00000400070c7890 */ /* 0x000fc6000fffe03f */
[----:B------:R-:W-:Y:S02]  /*1350*/  UMOV UR8, UR7 ;  /* 0x0000000700087c82 */ /* 0x000fe40008000000 */
[----:B------:R-:W-:Y:S02]  /*1360*/  UMOV UR10, UR6 ;  /* 0x00000006000a7c82 */ /* 0x000fe40008000000 */
[----:B------:R-:W-:Y:S01]  /*1370*/  HGMMA.64x64x16.F32 R56, gdesc[UR8], RZ, !UPT, gsb0 ;  /* 0x00e00000083879f0 */ /* 0x000fe2000c0008ff */
[----:B------:R-:W-:Y:S01]  /*1380*/  UMOV UR8, UR12 ;  /* 0x0000000c00087c82 */ /* 0x000fe20008000000 */
[----:B------:R-:W-:Y:S01]  /*1390*/  UMOV UR9, 0x40000040 ;  /* 0x4000004000097882 */ /* 0x000fe20000000000 */
[----:B------:R-:W-:Y:S01]  /*13a0*/  UIADD3 UR12, UR7, 0x402, URZ ;  /* 0x00000402070c7890 */ /* 0x000fe2000fffe03f */
[----:B------:R-:W-:Y:S02]  /*13b0*/  WARPGROUP.DEPBAR.LE gsb0, 0x0 ;  /* 0x00008000000079c5 */ /* 0x000fe40000010000 */
[----:B------:R-:W-:-:S06]  /*13c0*/  WARPGROUP.ARRIVE ;  /* 0x00000000000079c5 */ /* 0x000fcc0000000000 */
[----:B------:R-:W-:Y:S01]  /*13d0*/  HGMMA.64x64x16.F32 R24, gdesc[UR8], RZ, !UPT, gsb0 ;  /* 0x00e00000081879f0 */ /* 0x000fe2000c0008ff */
[----:B------:R-:W-:Y:S02]  /*13e0*/  UIADD3 UR8, UR7, 0x2, URZ ;  /* 0x0000000207087890 */ /* 0x000fe4000fffe03f */
[----:B------:R-:W-:Y:S01]  /*13f0*/  UIADD3 UR10, UR6, 0x2, URZ ;  /* 0x00000002060a7890 */ /* 0x000fe2000fffe03f */
[----:B------:R-:W-:Y:S01]  /*1400*/  UMOV UR9, 0x40000040 ;  /* 0x4000004000097882 */ /* 0x000fe20000000000 */
[----:B------:R-:W-:Y:S01]  /*1410*/  UMOV UR11, 0x40000040 ;  /* 0x40000040000b7882 */ /* 0x000fe20000000000 */
[----:B------:R-:W-:Y:S02]  /*1420*/  WARPGROUP.DEPBAR.LE gsb0, 0x0 ;  /* 0x00008000000079c5 */ /* 0x000fe40000010000 */
[----:B------:R-:W-:-:S06]  /*1430*/  WARPGROUP.ARRIVE ;  /* 0x00000000000079c5 */ /* 0x000fcc0000000000 */
[----:B------:R-:W-:Y:S01]  /*1440*/  HGMMA.64x64x16.F32 R56, gdesc[UR8], R56, gsb0 ;  /* 0x00e00000083879f0 */ /* 0x000fe20008000838 */
[----:B------:R-:W-:Y:S01]  /*1450*/  UMOV UR8, UR12 ;  /* 0x0000000c00087c82 */ /* 0x000fe20008000000 */
[----:B------:R-:W-:Y:S01]  /*1460*/  UMOV UR9, 0x40000040 ;  /* 0x4000004000097882 */ /* 0x000fe20000000000 */
[----:B------:R-:W-:Y:S01]  /*1470*/  UIADD3 UR12, UR7, 0x404, URZ ;  /* 0x00000404070c7890 */ /* 0x000fe2000fffe03f */
[----:B------:R-:W-:Y:S02]  /*1480*/  WARPGROUP.DEPBAR.LE gsb0, 0x0 ;  /* 0x00008000000079c5 */ /* 0x000fe40000010000 */
[----:B------:R-:W-:-:S06]  /*1490*/  WARPGROUP.ARRIVE ;  /* 0x00000000000079c5 */ /* 0x000fcc0000000000 */
[----:B------:R-:W-:Y:S01]  /*14a0*/  HGMMA.64x64x16.F32 R24, gdesc[UR8], R24, gsb0 ;  /* 0x00e00000081879f0 */ /* 0x000fe20008000818 */
        /* <DEDUP_REMOVED lines=9> */
[----:B------:R-:W-:Y:S02]  /*1540*/  WARPGROUP.DEPBAR.LE gsb0, 0x0 ;  /* 0x00008000000079c5 */ /* 0x000fe40000010000 */
[----:B------:R-:W-:-:S06]  /*1550*/  WARPGROUP.ARRIVE ;  /* 0x00000000000079c5 */ /* 0x000fcc0000000000 */
[----:B------:R-:W-:Y:S01]  /*1560*/  HGMMA.64x64x16.F32 R24, gdesc[UR8], R24, gsb0 ;  /* 0x00e00000081879f0 */ /* 0x000fe20008000818 */
[----:B------:R-:W-:Y:S02]  /*1570*/  UIADD3 UR8, UR7, 0x6, URZ ;  /* 0x0000000607087890 */ /* 0x000fe4000fffe03f */
[----:B------:R-:W-:Y:S01]  /*1580*/  UIADD3 UR10, UR6, 0x6, URZ ;  /* 0x00000006060a7890 */ /* 0x000fe2000fffe03f */
[----:B------:R-:W-:Y:S01]  /*1590*/  UMOV UR9, 0x40000040 ;  /* 0x4000004000097882 */ /* 0x000fe20000000000 */
[----:B------:R-:W-:Y:S01]  /*15a0*/  UMOV UR11, 0x40000040 ;  /* 0x40000040000b7882 */ /* 0x000fe20000000000 */
[----:B------:R-:W-:Y:S01]  /*15b0*/  UIADD3 UR7, UR7, 0x406, URZ ;  /* 0x0000040607077890 */ /* 0x000fe2000fffe03f */
[----:B------:R-:W-:Y:S02]  /*15c0*/  WARPGROUP.DEPBAR.LE gsb0, 0x0 ;  /* 0x00008000000079c5 */ /* 0x000fe40000010000 */
[----:B------:R-:W-:-:S06]  /*15d0*/  WARPGROUP.ARRIVE ;  /* 0x00000000000079c5 */ /* 0x000fcc0000000000 */
[----:B------:R-:W-:Y:S01]  /*15e0*/  HGMMA.64x64x16.F32 R56, gdesc[UR8], R56, gsb0 ;  /* 0x00e00000083879f0 */ /* 0x000fe20008000838 */
[----:B------:R-:W-:Y:S01]  /*15f0*/  UMOV UR8, UR7 ;  /* 0x0000000700087c82 */ /* 0x000fe20008000000 */
[----:B------:R-:W-:Y:S01]  /*1600*/  UMOV UR9, 0x40000040 ;  /* 0x4000004000097882 */ /* 0x000fe20000000000 */
[----:B------:R-:W-:Y:S02]  /*1610*/  WARPGROUP.DEPBAR.LE gsb0, 0x0 ;  /* 0x00008000000079c5 */ /* 0x000fe40000010000 */
[----:B------:R-:W-:-:S06]  /*1620*/  WARPGROUP.ARRIVE ;  /* 0x00000000000079c5 */ /* 0x000fcc0000000000 */
[----:B------:R-:W-:Y:S03]  /*1630*/  HGMMA.64x64x16.F32 R24, gdesc[UR8], R24, gsb0 ;  /* 0x00e00000081879f0 */ /* 0x000fe60008000818 */
[----:B------:R-:W-:Y:S02]  /*1640*/  WARPGROUP.DEPBAR.LE gsb0, 0x0 ;  /* 0x00008000000079c5 */ /* 0x000fe40000010000 */
[----:B------:R-:W-:Y:S05]  /*1650*/  @!P1 BRA `(.L_x_18) ;  /* 0x0000000400789947 */ /* 0x000fea0003800000 */
[----:B------:R-:W-:-:S04]  /*1660*/  UIADD3 UR6, UR39, 0x1, URZ ;  /* 0x0000000127067890 */ /* 0x000fc8000fffe03f */
[----:B------:R-:W-:-:S04]  /*1670*/  UISETP.NE.AND UP0, UPT, UR6, 0x5, UPT ;  /* 0x000000050600788c */ /* 0x000fc8000bf05270 */
[----:B------:R-:W-:Y:S02]  /*1680*/  USEL UR7, URZ, 0x1, UP0 ;  /* 0x000000013f077887 */ /* 0x000fe40008000000 */
[----:B------:R-:W-:Y:S02]  /*1690*/  USEL UR6, UR6, URZ, UP0 ;  /* 0x0000003f06067287 */ /* 0x000fe40008000000 */
[----:B------:R-:W-:-:S06]  /*16a0*/  ULOP3.LUT UR7, UR38, UR7, URZ, 0x3c, !UPT ;  /* 0x0000000726077292 */ /* 0x000fcc000f8e3c3f */
[----:B01----:R-:W-:Y:S01]  /*16b0*/  IMAD.U32 R5, RZ, RZ, UR7 ;  /* 0x00000007ff057e24 */ /* 0x003fe2000f8e00ff */
[----:B------:R-:W-:-:S06]  /*16c0*/  UMOV UR7, UR39 ;  /* 0x0000002700077c82 */ /* 0x000fcc0008000000 */
.L_x_25:
[----:B01----:R-:W-:Y:S05]  /*16d0*/  @!P0 BRA `(.L_x_19) ;  /* 0x0000000000048947 */ /* 0x003fea0003800000 */
[----:B------:R-:W-:Y:S01]  /*16e0*/  BPT.TRAP 0x1 ;  /* 0x000000040000795c */ /* 0x000fe20000300000 */
.L_x_19:
[----:B------:R-:W0:Y:S01]  /*16f0*/  S2UR UR9, SR_CgaCtaId ;  /* 0x00000000000979c3 */ /* 0x000e220000008800 */
[----:B------:R-:W-:Y:S01]  /*1700*/  UMOV UR8, 0x400 ;  /* 0x0000040000087882 */ /* 0x000fe20000000000 */
[----:B------:R-:W-:Y:S01]  /*1710*/  SHF.L.U32 R3, R5, 0x1f, RZ ;  /* 0x0000001f05037819 */ /* 0x000fe200000006ff */
[----:B0-----:R-:W-:-:S04]  /*1720*/  ULEA UR15, UR9, UR8, 0x18 ;  /* 0x00000008090f7291 */ /* 0x001fc8000f8ec03f */
[----:B------:R-:W-:-:S09]  /*1730*/  ULEA UR8, UR6, UR15, 0x3 ;  /* 0x0000000f06087291 */ /* 0x000fd2000f8e183f */
[----:B------:R0:W1:Y:S01]  /*1740*/  SYNCS.PHASECHK.TRANS64.TRYWAIT P1, [UR8], R3 ;  /* 0x00000003ff0075a7 */ /* 0x0000620008020148 */
[----:B------:R-:W-:Y:S05]  /*1750*/  @!P0 BRA `(.L_x_20) ;  /* 0x0000000000048947 */ /* 0x000fea0003800000 */
[----:B------:R-:W-:Y:S01]  /*1760*/  BPT.TRAP 0x1 ;  /* 0x000000040000795c */ /* 0x000fe20000300000 */
.L_x_20:
[----:B-1----:R-:W-:Y:S05]  /*1770*/  @P1 BRA `(.L_x_21) ;  /* 0x0000000000081947 */ /* 0x002fea0003800000 */
[----:B------:R-:W1:Y:S02]  /*1780*/  SYNCS.PHASECHK.TRANS64.TRYWAIT P1, [UR8], R3 ;  /* 0x00000003ff0075a7 */ /* 0x000e640008020148 */
[----:B-1----:R-:W-:Y:S05]  /*1790*/  @!P1 BRA `(.L_x_22) ;  /* 0x0000007400109947 */ /* 0x002fea0003800000 */
.L_x_21:
[----:B------:R-:W-:Y:S01]  /*17a0*/  ULEA UR12, UR6, UR5, 0x9 ;  /* 0x00000005060c7291 */ /* 0x000fe2000f8e483f */
[----:B------:R-:W-:Y:S01]  /*17b0*/  WARPGROUP.ARRIVE ;  /* 0x00000000000079c5 */ /* 0x000fe20000000000 */
[----:B------:R-:W-:Y:S01]  /*17c0*/  ULEA UR13, UR6, UR4, 0xb ;  /* 0x00000004060d7291 */ /* 0x000fe2000f8e583f */
[----:B------:R-:W-:Y:S01]  /*17d0*/  UMOV UR11, 0x40000040 ;  /* 0x40000040000b7882 */ /* 0x000fe20000000000 */
[----:B------:R-:W-:Y:S02]  /*17e0*/  UMOV UR9, 0x40000040 ;  /* 0x4000004000097882 */ /* 0x000fe40000000000 */
[----:B------:R-:W-:Y:S01]  /*17f0*/  UIADD3 UR14, UR13, 0x400, URZ ;  /* 0x000004000d0e7890 */ /* 0x000fe2000fffe03f */
[----:B------:R-:W-:Y:S02]  /*1800*/  UMOV UR10, UR12 ;  /* 0x0000000c000a7c82 */ /* 0x000fe40008000000 */
[----:B------:R-:W-:Y:S02]  /*1810*/  UMOV UR8, UR13 ;  /* 0x0000000d00087c82 */ /* 0x000fe40008000000 */
[----:B------:R-:W-:Y:S01]  /*1820*/  HGMMA.64x64x16.F32 R56, gdesc[UR8], R56, gsb0 ;  /* 0x00e00000083879f0 */ /* 0x000fe20008000838 */
[----:B------:R-:W-:Y:S01]  /*1830*/  UMOV UR9, 0x40000040 ;  /* 0x4000004000097882 */ /* 0x000fe20000000000 */
[----:B------:R-:W-:Y:S01]  /*1840*/  UMOV UR8, UR14 ;  /* 0x0000000e00087c82 */ /* 0x000fe20008000000 */
[----:B------:R-:W-:Y:S01]  /*1850*/  UIADD3 UR14, UR13, 0x402, URZ ;  /* 0x000004020d0e7890 */ /* 0x000fe2000fffe03f */
[----:B------:R-:W-:-:S02]  /*1860*/  WARPGROUP.DEPBAR.LE gsb0, 0x0 ;  /* 0x00008000000079c5 */ /* 0x000fc40000010000 */
        /* <DEDUP_REMOVED lines=42> */
[----:B------:R-:W-:Y:S01]  /*1b10*/  BPT.TRAP 0x1 ;  /* 0x000000040000795c */ /* 0x000fe20000300000 */
.L_x_23:
[----:B------:R-:W-:Y:S01]  /*1b20*/  ULEA UR8, UR7, UR15, 0x3 ;  /* 0x0000000f07087291 */ /* 0x000fe2000f8e183f */
[----:B------:R-:W-:-:S03]  /*1b30*/  ISETP.GT.U32.AND P1, PT, R19, 0x1, PT ;  /* 0x000000011300780c */ /* 0x000fc60003f24070 */
[----:B------:R-:W-:-:S04]  /*1b40*/  UIADD3 UR8, UR8, 0x28, URZ ;  /* 0x0000002808087890 */ /* 0x000fc8000fffe03f */
[----:B------:R-:W-:-:S09]  /*1b50*/  UPRMT UR8, URZ, 0x654, UR8 ;  /* 0x000006543f087896 */ /* 0x000fd20008000008 */
[----:B------:R-:W-:Y:S01]  /*1b60*/  SYNCS.ARRIVE.TRANS64.RED.A1T0 RZ, [UR8], RZ ;  /* 0x000000ffffff79a7 */ /* 0x000fe20008100408 */
[----:B------:R-:W-:Y:S05]  /*1b70*/  @P1 BRA `(.L_x_24) ;  /* 0x0000000000041947 */ /* 0x000fea0003800000 */
[----:B------:R-:W-:Y:S01]  /*1b80*/  BPT.TRAP 0x1 ;  /* 0x000000040000795c */ /* 0x000fe20000300000 */
.L_x_24:
[----:B------:R-:W-:Y:S01]  /*1b90*/  UIADD3 UR6, UR6, 0x1, URZ ;  /* 0x0000000106067890 */ /* 0x000fe2000fffe03f */
[C---:B------:R-:W-:Y:S01]  /*1ba0*/  ISETP.GT.AND P1, PT, R0.reuse, 0x1, PT ;  /* 0x000000010000780c */ /* 0x040fe20003f24270 */
[----:B------:R-:W-:Y:S01]  /*1bb0*/  UIADD3 UR7, UR7, 0x1, URZ ;  /* 0x0000000107077890 */ /* 0x000fe2000fffe03f */
[----:B------:R-:W-:Y:S01]  /*1bc0*/  VIADD R0, R0, 0xffffffff ;  /* 0xffffffff00007836 */ /* 0x000fe20000000000 */
[----:B------:R-:W-:Y:S02]  /*1bd0*/  UISETP.NE.AND UP0, UPT, UR6, 0x5, UPT ;  /* 0x000000050600788c */ /* 0x000fe4000bf05270 */
[----:B------:R-:W-:Y:S02]  /*1be0*/  UISETP.NE.AND UP1, UPT, UR7, 0x5, UPT ;  /* 0x000000050700788c */ /* 0x000fe4000bf25270 */
[----:B------:R-:W-:Y:S02]  /*1bf0*/  USEL UR8, URZ, 0x1, UP0 ;  /* 0x000000013f087887 */ /* 0x000fe40008000000 */
[----:B------:R-:W-:-:S02]  /*1c00*/  USEL UR6, UR6, URZ, UP0 ;  /* 0x0000003f06067287 */ /* 0x000fc40008000000 */
[----:B------:R-:W-:Y:S02]  /*1c10*/  USEL UR7, UR7, URZ, UP1 ;  /* 0x0000003f07077287 */ /* 0x000fe40008800000 */
[----:B------:R-:W-:Y:S01]  /*1c20*/  LOP3.LUT R5, R5, UR8, RZ, 0x3c, !PT ;  /* 0x0000000805057c12 */ /* 0x000fe2000f8e3cff */
[----:B------:R-:W-:Y:S09]  /*1c30*/  @P1 BRA `(.L_x_25) ;  /* 0xfffffff800a41947 */ /* 0x000ff2000383ffff */
.L_x_18:
[----:B------:R-:W2:Y:S02]  /*1c40*/  LDC R0, c[0x0][0x28c] ;  /* 0x0000a300ff007b82 */ /* 0x000ea40000000800 */
[----:B--2---:R-:W-:-:S13]  /*1c50*/  ISETP.GE.AND P1, PT, R0, 0x1, PT ;  /* 0x000000010000780c */ /* 0x004fda0003f26270 */
[----:B------:R-:W-:Y:S05]  /*1c60*/  @!P1 BRA `(.L_x_26) ;  /* 0x0000000000489947 */ /* 0x000fea0003800000 */
[----:B------:R-:W-:Y:S05]  /*1c70*/  @!P0 BRA `(.L_x_27) ;  /* 0x0000000000048947 */ /* 0x000fea0003800000 */
[----:B------:R-:W-:Y:S01]  /*1c80*/  BPT.TRAP 0x1 ;  /* 0x000000040000795c */ /* 0x000fe20000300000 */
.L_x_27:
[----:B------:R-:W2:Y:S01]  /*1c90*/  S2UR UR7, SR_CgaCtaId ;  /* 0x00000000000779c3 */ /* 0x000ea20000008800 */
[----:B------:R-:W-:Y:S01]  /*1ca0*/  UISETP.LT.AND UP0, UPT, UR40, 0x1, UPT ;  /* 0x000000012800788c */ /* 0x000fe2000bf01270 */
[----:B------:R-:W-:-:S03]  /*1cb0*/  ISETP.GT.U32.AND P0, PT, R19, 0x1, PT ;  /* 0x000000011300780c */ /* 0x000fc60003f04070 */
[----:B------:R-:W-:-:S04]  /*1cc0*/  USEL UR6, UR40, 0x1, UP0 ;  /* 0x0000000128067887 */ /* 0x000fc80008000000 */
[----:B------:R-:W-:-:S04]  /*1cd0*/  UIADD3 UR6, UR39, UR40, -UR6 ;  /* 0x0000002827067290 */ /* 0x000fc8000fffe806 */
[----:B------:R-:W-:-:S04]  /*1ce0*/  UIMAD.WIDE.U32 UR4, UR6, -0x33333333, URZ ;  /* 0xcccccccd060478a5 */ /* 0x000fc8000f8e003f */
[----:B------:R-:W-:-:S03]  /*1cf0*/  USHF.R.U32.HI UR4, URZ, 0x2, UR5 ;  /* 0x000000023f047899 */ /* 0x000fc60008011605 */
[----:B------:R-:W-:Y:S01]  /*1d00*/  UMOV UR5, 0x400 ;  /* 0x0000040000057882 */ /* 0x000fe20000000000 */
[----:B------:R-:W-:Y:S02]  /*1d10*/  UIMAD UR6, UR4, -0x5, UR6 ;  /* 0xfffffffb040678a4 */ /* 0x000fe4000f8e0206 */
[----:B--2---:R-:W-:-:S04]  /*1d20*/  ULEA UR5, UR7, UR5, 0x18 ;  /* 0x0000000507057291 */ /* 0x004fc8000f8ec03f */
[----:B------:R-:W-:-:S04]  /*1d30*/  ULEA UR6, UR6, UR5, 0x3 ;  /* 0x0000000506067291 */ /* 0x000fc8000f8e183f */
[----:B------:R-:W-:-:S04]  /*1d40*/  UIADD3 UR6, UR6, 0x28, URZ ;  /* 0x0000002806067890 */ /* 0x000fc8000fffe03f */
[----:B------:R-:W-:-:S09]  /*1d50*/  UPRMT UR6, URZ, 0x654, UR6 ;  /* 0x000006543f067896 */ /* 0x000fd20008000006 */
[----:B------:R-:W-:Y:S01]  /*1d60*/  SYNCS.ARRIVE.TRANS64.RED.A1T0 RZ, [UR6], RZ ;  /* 0x000000ffffff79a7 */ /* 0x000fe20008100406 */
[----:B------:R-:W-:Y:S05]  /*1d70*/  @P0 BRA `(.L_x_26) ;  /* 0x0000000000040947 */ /* 0x000fea0003800000 */
[----:B------:R-:W-:Y:S01]  /*1d80*/  BPT.TRAP 0x1 ;  /* 0x000000040000795c */ /* 0x000fe20000300000 */
.L_x_26:
[----:B------:R-:W2:Y:S01]  /*1d90*/  LDC R6, c[0x0][0x288] ;  /* 0x0000a200ff067b82 */ /* 0x000ea20000000800 */
[----:B01----:R-:W-:Y:S01]  /*1da0*/  LOP3.LUT R5, R18, 0x3, RZ, 0xc0, !PT ;  /* 0x0000000312057812 */ /* 0x003fe200078ec0ff */
[----:B------:R-:W-:Y:S01]  /*1db0*/  IMAD.SHL.U32 R11, R90, 0x40, RZ ;  /* 0x000000405a0b7824 */ /* 0x000fe200078e00ff */
[----:B------:R-:W-:Y:S01]  /*1dc0*/  SHF.R.U32.HI R3, RZ, 0x2, R18 ;  /* 0x00000002ff037819 */ /* 0x000fe20000011612 */
[----:B------:R-:W-:Y:S01]  /*1dd0*/  UIADD3 UR39, UR40, UR39, URZ ;  /* 0x0000002728277290 */ /* 0x000fe2000fffe03f */
[----:B------:R-:W-:Y:S01]  /*1de0*/  LOP3.LUT R4, R18, 0x60, RZ, 0xc0, !PT ;  /* 0x0000006012047812 */ /* 0x000fe200078ec0ff */
[----:B------:R-:W-:Y:S01]  /*1df0*/  ULDC UR7, c[0x0][0x284] ;  /* 0x0000a10000077ab9 */ /* 0x000fe20000000800 */
[----:B------:R-:W-:Y:S01]  /*1e00*/  LOP3.LUT R0, R22, 0x1, RZ, 0xc0, !PT ;  /* 0x0000000116007812 */ /* 0x000fe200078ec0ff */
[----:B------:R-:W-:Y:S01]  /*1e10*/  UISETP.GT.U32.AND UP0, UPT, UR39, 0x4, UPT ;  /* 0x000000042700788c */ /* 0x000fe2000bf04070 */
[----:B------:R-:W-:Y:S01]  /*1e20*/  LOP3.LUT R3, R3, 0x7, RZ, 0xc0, !PT ;  /* 0x0000000703037812 */ /* 0x000fe200078ec0ff */
[----:B------:R-:W-:Y:S01]  /*1e30*/  UISETP.GE.U32.AND UP1, UPT, UR40, 0x5, UPT ;  /* 0x000000052800788c */ /* 0x000fe2000bf26070 */
[----:B------:R-:W-:Y:S01]  /*1e40*/  SHF.R.U32.HI R4, RZ, 0x1, R4 ;  /* 0x00000001ff047819 */ /* 0x000fe20000011604 */
[----:B------:R-:W-:Y:S01]  /*1e50*/  IMAD.SHL.U32 R8, R0, 0x40, RZ ;  /* 0x0000004000087824 */ /* 0x000fe200078e00ff */
[----:B------:R-:W-:Y:S01]  /*1e60*/  UISETP.LT.U32.AND UP0, UPT, UR40, 0x5, UP0 ;  /* 0x000000052800788c */ /* 0x000fe20008701070 */
[----:B------:R-:W-:Y:S01]  /*1e70*/  SHF.R.S32.HI R21, RZ, 0x1f, R23 ;  /* 0x0000001fff157819 */ /* 0x000fe20000011417 */
[----:B------:R-:W-:Y:S01]  /*1e80*/  ULDC.64 UR8, c[0x0][0x5d0] ;  /* 0x0001740000087ab9 */ /* 0x000fe20000000a00 */
[--C-:B------:R-:W-:Y:S01]  /*1e90*/  IADD3 R7, RZ, -R4, -R3.reuse ;  /* 0x80000004ff077210 */ /* 0x100fe20007ffe803 */
[----:B------:R-:W-:Y:S01]  /*1ea0*/  UIMAD.WIDE.U32 UR4, UR39, -0x33333333, URZ ;  /* 0xcccccccd270478a5 */ /* 0x000fe2000f8e003f */
[----:B------:R-:W-:Y:S01]  /*1eb0*/  LOP3.LUT R3, R8, 0x40, R3, 0xe2, !PT ;  /* 0x0000004008037812 */ /* 0x000fe200078ee203 */
[----:B------:R-:W-:Y:S01]  /*1ec0*/  USEL UR6, URZ, 0x1, !UP0 ;  /* 0x000000013f067887 */ /* 0x000fe2000c000000 */
[----:B------:R-:W-:Y:S01]  /*1ed0*/  IMAD R8, R21, UR8, RZ ;  /* 0x0000000815087c24 */ /* 0x000fe2000f8e02ff */
[----:B------:R-:W-:Y:S01]  /*1ee0*/  USHF.R.U32.HI UR4, URZ, 0x2, UR5 ;  /* 0x000000023f047899 */ /* 0x000fe20008011605 */
[----:B------:R-:W-:Y:S01]  /*1ef0*/  IMAD R0, R0, -0x40, R7 ;  /* 0xffffffc000007824 */ /* 0x000fe200078e0207 */
[----:B------:R-:W-:Y:S01]  /*1f00*/  ULOP3.LUT UR38, UR38, UR6, URZ, 0x3c, !UPT ;  /* 0x0000000626267292 */ /* 0x000fe2000f8e3c3f */
[----:B--2---:R-:W-:Y:S01]  /*1f10*/  IMAD R10, R5, -0x2, R6 ;  /* 0xfffffffe050a7824 */ /* 0x004fe200078e0206 */
[----:B------:R-:W-:Y:S01]  /*1f20*/  ISETP.GE.AND P0, PT, R11, R6, PT ;  /* 0x000000060b00720c */ /* 0x000fe20003f06270 */
[----:B------:R-:W-:Y:S01]  /*1f30*/  IMAD.SHL.U32 R5, R94, 0x100, RZ ;  /* 0x000001005e057824 */ /* 0x000fe200078e00ff */
[----:B------:R-:W-:Y:S01]  /*1f40*/  UIMAD UR39, UR4, -0x5, UR39 ;  /* 0xfffffffb042778a4 */ /* 0x000fe2000f8e0227 */
[----:B------:R-:W-:Y:S01]  /*1f50*/  IMAD.SHL.U32 R6, R18, 0x2, RZ ;  /* 0x0000000212067824 */ /* 0x000fe200078e00ff */
[----:B------:R-:W-:Y:S01]  /*1f60*/  @UP1 ULOP3.LUT UR38, UR38, 0x1, UR4, 0x78, !UPT ;  /* 0x0000000126261892 */ /* 0x000fe2000f8e7804 */
[----:B------:R-:W-:Y:S01]  /*1f70*/  IMAD.WIDE R94, R94, 0x100, RZ ;  /* 0x000001005e5e7825 */ /* 0x000fe200078e02ff */
[----:B------:R-:W-:-:S02]  /*1f80*/  ISETP.GE.OR P0, PT, R5, UR7, P0 ;  /* 0x0000000705007c0c */ /* 0x000fc40008706670 */
[----:B------:R-:W-:Y:S01]  /*1f90*/  LOP3.LUT R6, R11, 0x6, R6, 0xf8, !PT ;  /* 0x000000060b067812 */ /* 0x000fe200078ef806 */
[----:B------:R-:W-:Y:S01]  /*1fa0*/  IMAD R13, R23, UR9, R8 ;  /* 0x00000009170d7c24 */ /* 0x000fe2000f8e0208 */
[----:B------:R-:W-:Y:S01]  /*1fb0*/  LOP3.LUT R113, R94, R3, R4, 0xfe, !PT ;  /* 0x000000035e717212 */ /* 0x000fe200078efe04 */
[----:B------:R-:W-:Y:S01]  /*1fc0*/  IMAD.IADD R4, R10, 0x1, -R11 ;  /* 0x000000010a047824 */ /* 0x000fe200078e0a0b */
[----:B------:R-:W-:Y:S02]  /*1fd0*/  SHF.R.S32.HI R7, RZ, 0x1f, R6 ;  /* 0x0000001fff077819 */ /* 0x000fe40000011406 */
[----:B------:R-:W-:Y:S01]  /*1fe0*/  IADD3 R3, -R5, UR7, R0 ;  /* 0x0000000705037c10 */ /* 0x000fe2000fffe100 */
[----:B------:R-:W-:Y:S02]  /*1ff0*/  IMAD.MOV.U32 R0, RZ, RZ, -0x1 ;  /* 0xffffffffff007424 */ /* 0x000fe400078e00ff */
[----:B------:R-:W-:-:S04]  /*2000*/  IMAD.WIDE.U32 R8, R23, UR8, R6 ;  /* 0x0000000817087c25 */ /* 0x000fc8000f8e0006 */
[----:B------:R-:W-:Y:S01]  /*2010*/  IMAD.IADD R9, R9, 0x1, R13 ;  /* 0x0000000109097824 */ /* 0x000fe200078e020d */
[----:B------:R-:W-:Y:S06]  /*2020*/  @P0 BRA `(.L_x_28) ;  /* 0x0000004c007c0947 */ /* 0x000fec0003800000 */
[----:B------:R-:W0:Y:S01]  /*2030*/  LDC.64 R12, c[0x0][0x5c8] ;  /* 0x00017200ff0c7b82 */ /* 0x000e220000000a00 */
[----:B-----5:R-:W-:Y:S01]  /*2040*/  FSETP.NEU.AND P1, PT, R89, RZ, PT ;  /* 0x000000ff5900720b */ /* 0x020fe20003f2d000 */
[----:B------:R-:W-:Y:S01]  /*2050*/  BSSY B0, `(.L_x_28) ;  /* 0x00004dc000007945 */ /* 0x000fe20003800000 */
[----:B------:R-:W-:-:S04]  /*2060*/  ISETP.GT.AND P6, PT, R4, RZ, PT ;  /* 0x000000ff0400720c */ /* 0x000fc80003fc4270 */
[----:B------:R-:W-:Y:S01]  /*2070*/  ISETP.GT.AND P0, PT, R3, RZ, P6 ;  /* 0x000000ff0300720c */ /* 0x000fe20003704270 */
[-C--:B0-----:R-:W-:Y:S02]  /*2080*/  IMAD R10, R95, R12.reuse, RZ ;  /* 0x0000000c5f0a7224 */ /* 0x081fe400078e02ff */
[----:B------:R-:W-:-:S04]  /*2090*/  IMAD.WIDE.U32 R104, R113, R12, R8 ;  /* 0x0000000c71687225 */ /* 0x000fc800078e0008 */
[----:B------:R-:W-:-:S04]  /*20a0*/  IMAD R5, R113, R13, R10 ;  /* 0x0000000d71057224 */ /* 0x000fc800078e020a */
[----:B------:R-:W-:Y:S01]  /*20b0*/  IMAD.IADD R93, R105, 0x1, R5 ;  /* 0x00000001695d7824 */ /* 0x000fe200078e0205 */
[----:B------:R-:W-:Y:S06]  /*20c0*/  @!P1 BRA `(.L_x_29) ;  /* 0x0000003400789947 */ /* 0x000fec0003800000 */
[----:B------:R-:W0:Y:S01]  /*20d0*/  LDC.64 R14, c[0x0][0x5b8] ;  /* 0x00016e00ff0e7b82 */ /* 0x000e220000000a00 */
[----:B------:R-:W-:-:S07]  /*20e0*/  ULDC.64 UR4, c[0x0][0x5c0] ;  /* 0x0001700000047ab9 */ /* 0x000fce0000000a00 */
[----:B------:R-:W1:Y:S08]  /*20f0*/  LDC.64 R96, c[0x0][0x5b0] ;  /* 0x00016c00ff607b82 */ /* 0x000e700000000a00 */
[----:B------:R-:W2:Y:S01]  /*2100*/  LDC.64 R10, c[0x0][0x5a8] ;  /* 0x00016a00ff0a7b82 */ /* 0x000ea20000000a00 */
[-C--:B0-----:R-:W-:Y:S02]  /*2110*/  IMAD R8, R21, R14.reuse, RZ ;  /* 0x0000000e15087224 */ /* 0x081fe400078e02ff */
[----:B------:R-:W-:-:S04]  /*2120*/  IMAD.WIDE.U32 R20, R23, R14, R6 ;  /* 0x0000000e17147225 */ /* 0x000fc800078e0006 */
[----:B------:R-:W-:Y:S02]  /*2130*/  IMAD R103, R23, R15, R8 ;  /* 0x0000000f17677224 */ /* 0x000fe400078e0208 */
[-C--:B-1----:R-:W-:Y:S02]  /*2140*/  IMAD R8, R95, R96.reuse, RZ ;  /* 0x000000605f087224 */ /* 0x082fe400078e02ff */
[----:B------:R-:W-:Y:S02]  /*2150*/  IMAD.IADD R91, R21, 0x1, R103 ;  /* 0x00000001155b7824 */ /* 0x000fe400078e0267 */
[----:B------:R-:W-:Y:S02]  /*2160*/  IMAD.MOV.U32 R90, RZ, RZ, R20 ;  /* 0x000000ffff5a7224 */ /* 0x000fe400078e0014 */
[C---:B------:R-:W-:Y:S02]  /*2170*/  IMAD R109, R113.reuse, R97, R8 ;  /* 0x00000061716d7224 */ /* 0x040fe400078e0208 */
[----:B------:R-:W-:-:S04]  /*2180*/  IMAD.WIDE.U32 R8, R113, R96, R90 ;  /* 0x0000006071087225 */ /* 0x000fc800078e005a */
[----:B------:R-:W-:Y:S01]  /*2190*/  IMAD.IADD R5, R9, 0x1, R109 ;  /* 0x0000000109057824 */ /* 0x000fe200078e026d */
[----:B--2---:R-:W-:-:S04]  /*21a0*/  LEA R98, P1, R8, R10, 0x1 ;  /* 0x0000000a08627211 */ /* 0x004fc800078208ff */
[----:B------:R-:W-:-:S05]  /*21b0*/  LEA.HI.X R99, R8, R11, R5, 0x1, P1 ;  /* 0x0000000b08637211 */ /* 0x000fca00008f0c05 */
[----:B------:R-:W2:Y:S01]  /*21c0*/  @P0 LDG.E.LTC128B.U16 R5, desc[UR36][R98.64] ;  /* 0x0000002462050981 */ /* 0x000ea2000c1e1520 */
[----:B------:R-:W-:Y:S01]  /*21d0*/  ISETP.GT.AND P4, PT, R4, 0x1, PT ;  /* 0x000000010400780c */ /* 0x000fe20003f84270 */
[----:B------:R-:W-:Y:S01]  /*21e0*/  IMAD.WIDE.U32 R8, R113, R96, R6 ;  /* 0x0000006071087225 */ /* 0x000fe200078e0006 */
[----:B------:R-:W-:Y:S02]  /*21f0*/  BSSY B1, `(.L_x_30) ;  /* 0x0000013000017945 */ /* 0x000fe40003800000 */
[----:B------:R-:W-:Y:S01]  /*2200*/  P2R R107, PR, RZ, 0x10 ;  /* 0x00000010ff6b7803 */ /* 0x000fe20000000000 */
[----:B------:R-:W-:Y:S02]  /*2210*/  IMAD.IADD R9, R109, 0x1, R9 ;  /* 0x000000016d097824 */ /* 0x000fe400078e0209 */
[----:B------:R-:W-:-:S04]  /*2220*/  IMAD.WIDE.U32 R100, R23, R14, R8 ;  /* 0x0000000e17647225 */ /* 0x000fc800078e0008 */
[----:B------:R-:W-:Y:S01]  /*2230*/  IMAD.IADD R9, R103, 0x1, R101 ;  /* 0x0000000167097824 */ /* 0x000fe200078e0265 */
[----:B------:R-:W-:Y:S02]  /*2240*/  LEA R8, P2, R100, R10, 0x1 ;  /* 0x0000000a64087211 */ /* 0x000fe400078408ff */
[----:B------:R-:W-:Y:S02]  /*2250*/  SHF.L.U64.HI R101, R96, 0x3, R97 ;  /* 0x0000000360657819 */ /* 0x000fe40000010261 */
[----:B------:R-:W-:Y:S01]  /*2260*/  LEA.HI.X R9, R100, R11, R9, 0x1, P2 ;  /* 0x0000000b64097211 */ /* 0x000fe200010f0c09 */
[----:B------:R-:W-:Y:S02]  /*2270*/  IMAD.SHL.U32 R100, R96, 0x8, RZ ;  /* 0x0000000860647824 */ /* 0x000fe400078e00ff */
[----:B--2---:R-:W-:-:S05]  /*2280*/  HADD2.F32 R92, -RZ, R5.H0_H0 ;  /* 0x20000005ff5c7230 */ /* 0x004fca0000004100 */
[----:B------:R-:W-:Y:S01]  /*2290*/  FMUL R15, R92, R89 ;  /* 0x000000595c0f7220 */ /* 0x000fe20000400000 */
[----:B------:R-:W-:-:S03]  /*22a0*/  LEA R92, P1, R104, UR4, 0x1 ;  /* 0x00000004685c7c11 */ /* 0x000fc6000f8208ff */
[----:B------:R-:W-:Y:S01]  /*22b0*/  FFMA R15, R56, R88, R15 ;  /* 0x00000058380f7223 */ /* 0x000fe2000000000f */
[----:B------:R-:W-:Y:S02]  /*22c0*/  LEA.HI.X R93, R104, UR5, R93, 0x1, P1 ;  /* 0x00000005685d7c11 */ /* 0x000fe400088f0c5d */
[----:B------:R-:W-:Y:S02]  /*22d0*/  ISETP.GT.AND P1, PT, R3, RZ, P4 ;  /* 0x000000ff0300720c */ /* 0x000fe40002724270 */
[----:B------:R-:W-:-:S05]  /*22e0*/  F2FP.F16.F32.PACK_AB R15, RZ, R15 ;  /* 0x0000000fff0f723e */ /* 0x000fca00000000ff */
[----:B------:R0:W-:Y:S06]  /*22f0*/  @P0 STG.E.U16 desc[UR36][R92.64], R15 ;  /* 0x0000000f5c000986 */ /* 0x0001ec000c101524 */
[----:B------:R-:W-:Y:S05]  /*2300*/  @!P1 BRA `(.L_x_31) ;  /* 0x0000000000049947 */ /* 0x000fea0003800000 */
[----:B------:R1:W5:Y:S02]  /*2310*/  LDG.E.LTC128B.U16 R5, desc[UR36][R8.64+0x2] ;  /* 0x0000022408057981 */ /* 0x000364000c1e1520 */
.L_x_31:
[----:B------:R-:W-:Y:S05]  /*2320*/  BSYNC B1 ;  /* 0x0000000000017941 */ /* 0x000fea0003800000 */
.L_x_30:
[----:B-----5:R-:W-:Y:S01]  /*2330*/  HADD2.F32 R56, -RZ, R5.H0_H0 ;  /* 0x20000005ff387230 */ /* 0x020fe20000004100 */
[----:B------:R-:W-:Y:S01]  /*2340*/  ISETP.GT.AND P0, PT, R3, 0x8, P6 ;  /* 0x000000080300780c */ /* 0x000fe20003704270 */
[----:B------:R-:W-:-:S04]  /*2350*/  IMAD.WIDE.U32 R104, R113, R96, R100 ;  /* 0x0000006071687225 */ /* 0x000fc800078e0064 */
[----:B------:R-:W-:Y:S01]  /*2360*/  FMUL R56, R56, R89 ;  /* 0x0000005938387220 */ /* 0x000fe20000400000 */
[----:B------:R-:W-:Y:S01]  /*2370*/  IMAD.IADD R109, R109, 0x1, R105 ;  /* 0x000000016d6d7824 */ /* 0x000fe200078e0269 */
[----:B0-----:R-:W-:Y:S02]  /*2380*/  IADD3 R15, P2, R20, R104, RZ ;  /* 0x00000068140f7210 */ /* 0x001fe40007f5e0ff */
[----:B------:R-:W-:-:S03]  /*2390*/  FFMA R57, R57, R88, R56 ;  /* 0x0000005839397223 */ /* 0x000fc60000000038 */
[----:B------:R-:W-:Y:S01]  /*23a0*/  IMAD.X R98, R109, 0x1, R91, P2 ;  /* 0x000000016d627824 */ /* 0x000fe200010e065b */
[C---:B------:R-:W-:Y:S02]  /*23b0*/  LEA R56, P2, R15.reuse, R10, 0x1 ;  /* 0x0000000a0f387211 */ /* 0x040fe400078408ff */
[----:B------:R-:W-:Y:S02]  /*23c0*/  F2FP.F16.F32.PACK_AB R99, RZ, R57 ;  /* 0x00000039ff63723e */ /* 0x000fe400000000ff */
[----:B------:R-:W-:Y:S02]  /*23d0*/  LEA.HI.X R57, R15, R11, R98, 0x1, P2 ;  /* 0x0000000b0f397211 */ /* 0x000fe400010f0c62 */
[----:B------:R-:W-:Y:S01]  /*23e0*/  PRMT R15, R5, 0x7610, R15 ;  /* 0x00007610050f7816 */ /* 0x000fe2000000000f */
[----:B------:R0:W-:Y:S05]  /*23f0*/  @P1 STG.E.U16 desc[UR36][R92.64+0x2], R99 ;  /* 0x000002635c001986 */ /* 0x0001ea000c101524 */
[----:B------:R2:W3:Y:S01]  /*2400*/  @P0 LDG.E.LTC128B.U16 R15, desc[UR36][R56.64] ;  /* 0x00000024380f0981 */ /* 0x0004e2000c1e1520 */
[----:B------:R-:W-:Y:S01]  /*2410*/  IADD3 R104, P1, R6, R104, RZ ;  /* 0x0000006806687210 */ /* 0x000fe20007f3e0ff */
[----:B------:R-:W-:Y:S01]  /*2420*/  BSSY B1, `(.L_x_32) ;  /* 0x0000012000017945 */ /* 0x000fe20003800000 */
[----:B------:R-:W-:-:S03]  /*2430*/  SHF.L.U64.HI R111, R12, 0x4, R13 ;  /* 0x000000040c6f7819 */ /* 0x000fc6000001020d */
[----:B------:R-:W-:Y:S01]  /*2440*/  IMAD.X R105, R7, 0x1, R109, P1 ;  /* 0x0000000107697824 */ /* 0x000fe200008e066d */
[----:B------:R-:W-:Y:S01]  /*2450*/  ISETP.GT.AND P1, PT, R3, 0x8, P4 ;  /* 0x000000080300780c */ /* 0x000fe20002724270 */
[----:B------:R-:W-:Y:S02]  /*2460*/  IMAD.SHL.U32 R109, R12, 0x10, RZ ;  /* 0x000000100c6d7824 */ /* 0x000fe400078e00ff */
[----:B------:R-:W-:-:S03]  /*2470*/  IMAD.WIDE.U32 R104, R23, R14, R104 ;  /* 0x0000000e17687225 */ /* 0x000fc600078e0068 */
[----:B--2---:R-:W-:Y:S01]  /*2480*/  LEA R56, P3, R104, R10, 0x1 ;  /* 0x0000000a68387211 */ /* 0x004fe200078608ff */
[----:B---3--:R-:W-:-:S05]  /*2490*/  HADD2.F32 R98, -RZ, R15.H0_H0 ;  /* 0x2000000fff627230 */ /* 0x008fca0000004100 */
[----:B------:R-:W-:Y:S01]  /*24a0*/  FMUL R5, R98, R89 ;  /* 0x0000005962057220 */ /* 0x000fe20000400000 */
[----:B------:R-:W-:-:S03]  /*24b0*/  IADD3 R98, P2, R109, R92, RZ ;  /* 0x0000005c6d627210 */ /* 0x000fc60007f5e0ff */
[----:B------:R-:W-:Y:S01]  /*24c0*/  FFMA R5, R58, R88, R5 ;  /* 0x000000583a057223 */ /* 0x000fe20000000005 */
[----:B------:R-:W-:Y:S02]  /*24d0*/  IMAD.IADD R58, R103, 0x1, R105 ;  /* 0x00000001673a7824 */ /* 0x000fe400078e0269 */
[----:B0-----:R-:W-:Y:S02]  /*24e0*/  IMAD.X R99, R111, 0x1, R93, P2 ;  /* 0x000000016f637824 */ /* 0x001fe400010e065d */
[----:B------:R-:W-:Y:S02]  /*24f0*/  F2FP.F16.F32.PACK_AB R5, RZ, R5 ;  /* 0x00000005ff05723e */ /* 0x000fe400000000ff */
[----:B------:R-:W-:-:S03]  /*2500*/  LEA.HI.X R57, R104, R11, R58, 0x1, P3 ;  /* 0x0000000b68397211 */ /* 0x000fc600018f0c3a */
[----:B------:R0:W-:Y:S01]  /*2510*/  @P0 STG.E.U16 desc[UR36][R98.64], R5 ;  /* 0x0000000562000986 */ /* 0x0001e2000c101524 */
[----:B------:R-:W-:Y:S05]  /*2520*/  @!P1 BRA `(.L_x_33) ;  /* 0x0000000000049947 */ /* 0x000fea0003800000 */
[----:B------:R2:W5:Y:S02]  /*2530*/  LDG.E.LTC128B.U16 R15, desc[UR36][R56.64+0x2] ;  /* 0x00000224380f7981 */ /* 0x000564000c1e1520 */
.L_x_33:
[----:B------:R-:W-:Y:S05]  /*2540*/  BSYNC B1 ;  /* 0x0000000000017941 */ /* 0x000fea0003800000 */
.L_x_32:
[----:B-----5:R-:W-:Y:S01]  /*2550*/  HADD2.F32 R58, -RZ, R15.H0_H0 ;  /* 0x2000000fff3a7230 */ /* 0x020fe20000004100 */
[----:B------:R-:W-:Y:S01]  /*2560*/  ISETP.GT.AND P4, PT, R4, 0x8, PT ;  /* 0x000000080400780c */ /* 0x000fe20003f84270 */
[----:B------:R-:W-:Y:S01]  /*2570*/  BSSY B1, `(.L_x_34) ;  /* 0x000000d000017945 */ /* 0x000fe20003800000 */
[----:B------:R-:W-:Y:S02]  /*2580*/  PRMT R104, R15, 0x7610, R104 ;  /* 0x000076100f687816 */ /* 0x000fe40000000068 */
[----:B------:R-:W-:Y:S01]  /*2590*/  FMUL R58, R58, R89 ;  /* 0x000000593a3a7220 */ /* 0x000fe20000400000 */
[----:B------:R-:W-:Y:S02]  /*25a0*/  ISETP.GT.AND P0, PT, R3, RZ, P4 ;  /* 0x000000ff0300720c */ /* 0x000fe40002704270 */
[----:B------:R-:W-:Y:S01]  /*25b0*/  P2R R108, PR, RZ, 0x10 ;  /* 0x00000010ff6c7803 */ /* 0x000fe20000000000 */
[----:B------:R-:W-:Y:S01]  /*25c0*/  FFMA R58, R59, R88, R58 ;  /* 0x000000583b3a7223 */ /* 0x000fe2000000003a */
[----:B------:R-:W-:-:S04]  /*25d0*/  IMAD.MOV.U32 R59, RZ, RZ, R99 ;  /* 0x000000ffff3b7224 */ /* 0x000fc800078e0063 */
[----:B------:R-:W-:-:S04]  /*25e0*/  F2FP.F16.F32.PACK_AB R58, RZ, R58 ;  /* 0x0000003aff3a723e */ /* 0x000fc800000000ff */
[----:B0-----:R-:W-:Y:S01]  /*25f0*/  PRMT R5, R58, 0x7610, R5 ;  /* 0x000076103a057816 */ /* 0x001fe20000000005 */
[----:B------:R-:W-:-:S05]  /*2600*/  IMAD.MOV.U32 R58, RZ, RZ, R98 ;  /* 0x000000ffff3a7224 */ /* 0x000fca00078e0062 */
[----:B------:R0:W-:Y:S01]  /*2610*/  @P1 STG.E.U16 desc[UR36][R58.64+0x2], R5 ;  /* 0x000002053a001986 */ /* 0x0001e2000c101524 */
[----:B------:R-:W-:Y:S05]  /*2620*/  @!P0 BRA `(.L_x_35) ;  /* 0x0000000000048947 */ /* 0x000fea0003800000 */
[----:B------:R3:W5:Y:S02]  /*2630*/  LDG.E.LTC128B.U16 R104, desc[UR36][R8.64+0x10] ;  /* 0x0000102408687981 */ /* 0x000764000c1e1520 */
.L_x_35:
[----:B------:R-:W-:Y:S05]  /*2640*/  BSYNC B1 ;  /* 0x0000000000017941 */ /* 0x000fea0003800000 */
.L_x_34:
[----:B-----5:R-:W-:Y:S01]  /*2650*/  HADD2.F32 R106, -RZ, R104.H0_H0 ;  /* 0x20000068ff6a7230 */ /* 0x020fe20000004100 */
[C---:B------:R-:W-:Y:S01]  /*2660*/  SHF.L.U64.HI R15, R12.reuse, 0x8, R13 ;  /* 0x000000080c0f7819 */ /* 0x040fe2000001020d */
[----:B0-----:R-:W-:Y:S01]  /*2670*/  IMAD.SHL.U32 R5, R12, 0x100, RZ ;  /* 0x000001000c057824 */ /* 0x001fe200078e00ff */
[----:B------:R-:W-:Y:S01]  /*2680*/  ISETP.GT.AND P3, PT, R4, 0x9, PT ;  /* 0x000000090400780c */ /* 0x000fe20003f64270 */
[----:B------:R-:W-:Y:S01]  /*2690*/  BSSY B1, `(.L_x_36) ;  /* 0x000000b000017945 */ /* 0x000fe20003800000 */
[----:B------:R-:W-:Y:S02]  /*26a0*/  FMUL R105, R106, R89 ;  /* 0x000000596a697220 */ /* 0x000fe40000400000 */
[----:B------:R-:W-:Y:S02]  /*26b0*/  IADD3 R12, P1, P2, R5, R92, R109 ;  /* 0x0000005c050c7210 */ /* 0x000fe40007a3e06d */
[----:B------:R-:W-:Y:S02]  /*26c0*/  FFMA R105, R60, R88, R105 ;  /* 0x000000583c697223 */ /* 0x000fe40000000069 */
[----:B------:R-:W-:-:S02]  /*26d0*/  IADD3.X R13, R15, R93, R111, P1, P2 ;  /* 0x0000005d0f0d7210 */ /* 0x000fc40000fe446f */
[----:B------:R-:W-:Y:S02]  /*26e0*/  ISETP.GT.AND P1, PT, R3, RZ, P3 ;  /* 0x000000ff0300720c */ /* 0x000fe40001f24270 */
[----:B------:R-:W-:Y:S02]  /*26f0*/  F2FP.F16.F32.PACK_AB R60, RZ, R105 ;  /* 0x00000069ff3c723e */ /* 0x000fe400000000ff */
[----:B------:R-:W-:-:S03]  /*2700*/  P2R R105, PR, RZ, 0x8 ;  /* 0x00000008ff697803 */ /* 0x000fc60000000000 */
[----:B------:R0:W-:Y:S06]  /*2710*/  @P0 STG.E.U16 desc[UR36][R92.64+0x10], R60 ;  /* 0x0000103c5c000986 */ /* 0x0001ec000c101524 */
[----:B------:R-:W-:Y:S05]  /*2720*/  @!P1 BRA `(.L_x_37) ;  /* 0x0000000000049947 */ /* 0x000fea0003800000 */
[----:B------:R4:W5:Y:S02]  /*2730*/  LDG.E.LTC128B.U16 R104, desc[UR36][R8.64+0x12] ;  /* 0x0000122408687981 */ /* 0x000964000c1e1520 */
.L_x_37:
[----:B------:R-:W-:Y:S05]  /*2740*/  BSYNC B1 ;  /* 0x0000000000017941 */ /* 0x000fea0003800000 */
.L_x_36:
[----:B0----5:R-:W-:Y:S01]  /*2750*/  HADD2.F32 R60, -RZ, R104.H0_H0 ;  /* 0x20000068ff3c7230 */ /* 0x021fe20000004100 */
[----:B------:R-:W-:Y:S01]  /*2760*/  ISETP.GT.AND P0, PT, R3, 0x8, P4 ;  /* 0x000000080300780c */ /* 0x000fe20002704270 */
[----:B------:R-:W-:Y:S03]  /*2770*/  BSSY B1, `(.L_x_38) ;  /* 0x000000a000017945 */ /* 0x000fe60003800000 */
[----:B------:R-:W-:-:S04]  /*2780*/  FMUL R60, R60, R89 ;  /* 0x000000593c3c7220 */ /* 0x000fc80000400000 */
[----:B------:R-:W-:Y:S01]  /*2790*/  FFMA R60, R61, R88, R60 ;  /* 0x000000583d3c7223 */ /* 0x000fe2000000003c */
[----:B------:R-:W-:-:S04]  /*27a0*/  @P1 IMAD.MOV.U32 R61, RZ, RZ, R93 ;  /* 0x000000ffff3d1224 */ /* 0x000fc800078e005d */
[----:B------:R-:W-:-:S04]  /*27b0*/  F2FP.F16.F32.PACK_AB R60, RZ, R60 ;  /* 0x0000003cff3c723e */ /* 0x000fc800000000ff */
[----:B------:R-:W-:Y:S01]  /*27c0*/  PRMT R106, R60, 0x7610, R106 ;  /* 0x000076103c6a7816 */ /* 0x000fe2000000006a */
[----:B------:R-:W-:-:S05]  /*27d0*/  @P1 IMAD.MOV.U32 R60, RZ, RZ, R92 ;  /* 0x000000ffff3c1224 */ /* 0x000fca00078e005c */
[----:B------:R0:W-:Y:S01]  /*27e0*/  @P1 STG.E.U16 desc[UR36][R60.64+0x12], R106 ;  /* 0x0000126a3c001986 */ /* 0x0001e2000c101524 */
[----:B------:R-:W-:Y:S05]  /*27f0*/  @!P0 BRA `(.L_x_39) ;  /* 0x0000000000048947 */ /* 0x000fea0003800000 */
[----:B------:R0:W5:Y:S02]  /*2800*/  LDG.E.LTC128B.U16 R104, desc[UR36][R56.64+0x10] ;  /* 0x0000102438687981 */ /* 0x000164000c1e1520 */
.L_x_39:
[----:B------:R-:W-:Y:S05]  /*2810*/  BSYNC B1 ;  /* 0x0000000000017941 */ /* 0x000fea0003800000 */
.L_x_38:
[----:B0----5:R-:W-:Y:S01]  /*2820*/  HADD2.F32 R60, -RZ, R104.H0_H0 ;  /* 0x20000068ff3c7230 */ /* 0x021fe20000004100 */
[----:B------:R-:W-:Y:S01]  /*2830*/  ISETP.GT.AND P1, PT, R3, 0x8, P3 ;  /* 0x000000080300780c */ /* 0x000fe20001f24270 */
[----:B------:R-:W-:Y:S03]  /*2840*/  BSSY B1, `(.L_x_40) ;  /* 0x0000007000017945 */ /* 0x000fe60003800000 */
[----:B------:R-:W-:-:S04]  /*2850*/  FMUL R61, R60, R89 ;  /* 0x000000593c3d7220 */ /* 0x000fc80000400000 */
[----:B------:R-:W-:-:S05]  /*2860*/  FFMA R61, R62, R88, R61 ;  /* 0x000000583e3d7223 */ /* 0x000fca000000003d */
[----:B------:R-:W-:-:S05]  /*2870*/  F2FP.F16.F32.PACK_AB R61, RZ, R61 ;  /* 0x0000003dff3d723e */ /* 0x000fca00000000ff */
[----:B------:R0:W-:Y:S01]  /*2880*/  @P0 STG.E.U16 desc[UR36][R58.64+0x10], R61 ;  /* 0x0000103d3a000986 */ /* 0x0001e2000c101524 */
[----:B------:R-:W-:Y:S05]  /*2890*/  @!P1 BRA `(.L_x_41) ;  /* 0x0000000000049947 */ /* 0x000fea0003800000 */
[----:B------:R0:W5:Y:S02]  /*28a0*/  LDG.E.LTC128B.U16 R104, desc[UR36][R56.64+0x12] ;  /* 0x0000122438687981 */ /* 0x000164000c1e1520 */
.L_x_41:
[----:B------:R-:W-:Y:S05]  /*28b0*/  BSYNC B1 ;  /* 0x0000000000017941 */ /* 0x000fea0003800000 */
.L_x_40:
[----:B-----5:R-:W-:Y:S01]  /*28c0*/  HADD2.F32 R60, -RZ, R104.H0_H0 ;  /* 0x20000068ff3c7230 */ /* 0x020fe20000004100 */
[----:B------:R-:W-:Y:S01]  /*28d0*/  IADD3 R113, P0, R113, 0x80, RZ ;  /* 0x0000008071717810 */ /* 0x000fe20007f1e0ff */
[----:B------:R-:W-:Y:S01]  /*28e0*/  BSSY B1, `(.L_x_42) ;  /* 0x000000b000017945 */ /* 0x000fe20003800000 */
[----:B------:R-:W-:Y:S02]  /*28f0*/  ISETP.GT.AND P2, PT, R4, 0x10, PT ;  /* 0x000000100400780c */ /* 0x000fe40003f44270 */
[----:B------:R-:W-:Y:S01]  /*2900*/  FMUL R60, R60, R89 ;  /* 0x000000593c3c7220 */ /* 0x000fe20000400000 */
[----:B------:R-:W-:Y:S01]  /*2910*/  IMAD.X R95, RZ, RZ, R95, P0 ;  /* 0x000000ffff5f7224 */ /* 0x000fe200000e065f */
[----:B------:R-:W-:Y:S02]  /*2920*/  ISETP.GT.AND P0, PT, R3, RZ, P2 ;  /* 0x000000ff0300720c */ /* 0x000fe40001704270 */
[----:B------:R-:W-:Y:S01]  /*2930*/  FFMA R60, R63, R88, R60 ;  /* 0x000000583f3c7223 */ /* 0x000fe2000000003c */
[----:B------:R-:W-:-:S04]  /*2940*/  P2R R106, PR, RZ, 0x4 ;  /* 0x00000004ff6a7803 */ /* 0x000fc80000000000 */
[----:B------:R-:W-:-:S05]  /*2950*/  F2FP.F16.F32.PACK_AB R60, RZ, R60 ;  /* 0x0000003cff3c723e */ /* 0x000fca00000000ff */
[----:B------:R0:W-:Y:S01]  /*2960*/  @P1 STG.E.U16 desc[UR36][R58.64+0x12], R60 ;  /* 0x0000123c3a001986 */ /* 0x0001e2000c101524 */
[----:B------:R-:W-:Y:S05]  /*2970*/  @!P0 BRA `(.L_x_43) ;  /* 0x0000000000048947 */ /* 0x000fea0003800000 */
[----:B------:R0:W5:Y:S02]  /*2980*/  LDG.E.LTC128B.U16 R104, desc[UR36][R8.64+0x20] ;  /* 0x0000202408687981 */ /* 0x000164000c1e1520 */
.L_x_43:
[----:B------:R-:W-:Y:S05]  /*2990*/  BSYNC B1 ;  /* 0x0000000000017941 */ /* 0x000fea0003800000 */
.L_x_42:
[----:B0----5:R-:W-:Y:S01]  /*29a0*/  HADD2.F32 R60, -RZ, R104.H0_H0 ;  /* 0x20000068ff3c7230 */ /* 0x021fe20000004100 */
[----:B------:R-:W-:Y:S01]  /*29b0*/  ISETP.GT.AND P1, PT, R4, 0x11, PT ;  /* 0x000000110400780c */ /* 0x000fe20003f24270 */
[-C--:B------:R-:W-:Y:S01]  /*29c0*/  IMAD.WIDE.U32 R62, R113, R96.reuse, R6 ;  /* 0x00000060713e7225 */ /* 0x080fe200078e0006 */
[----:B------:R-:W-:Y:S03]  /*29d0*/  BSSY B1, `(.L_x_44) ;  /* 0x0000021000017945 */ /* 0x000fe60003800000 */
[----:B------:R-:W-:Y:S01]  /*29e0*/  FMUL R21, R60, R89 ;  /* 0x000000593c157220 */ /* 0x000fe20000400000 */
[----:B------:R-:W-:-:S03]  /*29f0*/  IMAD R60, R95, R96, RZ ;  /* 0x000000605f3c7224 */ /* 0x000fc600078e02ff */
[----:B------:R-:W-:Y:S01]  /*2a00*/  FFMA R21, R64, R88, R21 ;  /* 0x0000005840157223 */ /* 0x000fe20000000015 */
[C---:B------:R-:W-:Y:S02]  /*2a10*/  IMAD R109, R113.reuse, R97, R60 ;  /* 0x00000061716d7224 */ /* 0x040fe400078e023c */
[----:B------:R-:W-:Y:S02]  /*2a20*/  IMAD.WIDE.U32 R60, R113, R96, R90 ;  /* 0x00000060713c7225 */ /* 0x000fe400078e005a */
[----:B------:R-:W-:Y:S02]  /*2a30*/  F2FP.F16.F32.PACK_AB R21, RZ, R21 ;  /* 0x00000015ff15723e */ /* 0x000fe400000000ff */
[----:B------:R-:W-:Y:S02]  /*2a40*/  IMAD.IADD R63, R109, 0x1, R63 ;  /* 0x000000016d3f7824 */ /* 0x000fe400078e023f */
[----:B------:R-:W-:Y:S01]  /*2a50*/  PRMT R95, R21, 0x7610, R95 ;  /* 0x00007610155f7816 */ /* 0x000fe2000000005f */
[----:B------:R-:W-:-:S02]  /*2a60*/  IMAD.IADD R21, R61, 0x1, R109 ;  /* 0x000000013d157824 */ /* 0x000fc400078e026d */
[----:B------:R-:W-:Y:S02]  /*2a70*/  IMAD.WIDE.U32 R96, R113, R96, R100 ;  /* 0x0000006071607225 */ /* 0x000fe400078e0064 */
[----:B------:R0:W-:Y:S02]  /*2a80*/  @P0 STG.E.U16 desc[UR36][R92.64+0x20], R95 ;  /* 0x0000205f5c000986 */ /* 0x0001e4000c101524 */
[----:B------:R-:W-:Y:S02]  /*2a90*/  IMAD.IADD R109, R109, 0x1, R97 ;  /* 0x000000016d6d7824 */ /* 0x000fe400078e0261 */
[----:B0-----:R-:W-:Y:S01]  /*2aa0*/  IMAD.WIDE.U32 R94, R23, R14, R62 ;  /* 0x0000000e175e7225 */ /* 0x001fe200078e003e */
[----:B------:R-:W-:-:S04]  /*2ab0*/  LEA R62, P0, R60, R10, 0x1 ;  /* 0x0000000a3c3e7211 */ /* 0x000fc800078008ff */
[----:B------:R-:W-:Y:S01]  /*2ac0*/  LEA.HI.X R63, R60, R11, R21, 0x1, P0 ;  /* 0x0000000b3c3f7211 */ /* 0x000fe200000f0c15 */
[----:B------:R-:W-:Y:S01]  /*2ad0*/  IMAD.IADD R21, R103, 0x1, R95 ;  /* 0x0000000167157824 */ /* 0x000fe200078e025f */
[----:B------:R-:W-:-:S04]  /*2ae0*/  LEA R60, P0, R94, R10, 0x1 ;  /* 0x0000000a5e3c7211 */ /* 0x000fc800078008ff */
[----:B------:R-:W-:Y:S02]  /*2af0*/  LEA.HI.X R61, R94, R11, R21, 0x1, P0 ;  /* 0x0000000b5e3d7211 */ /* 0x000fe400000f0c15 */
[----:B------:R-:W-:-:S04]  /*2b00*/  IADD3 R64, P0, R20, R96, RZ ;  /* 0x0000006014407210 */ /* 0x000fc80007f1e0ff */
[----:B------:R-:W-:Y:S02]  /*2b10*/  IADD3.X R90, R109, R91, RZ, P0, !PT ;  /* 0x0000005b6d5a7210 */ /* 0x000fe400007fe4ff */
[----:B------:R-:W-:-:S05]  /*2b20*/  IADD3 R20, P0, R6, R96, RZ ;  /* 0x0000006006147210 */ /* 0x000fca0007f1e0ff */
[----:B------:R-:W-:Y:S01]  /*2b30*/  IMAD.X R21, R7, 0x1, R109, P0 ;  /* 0x0000000107157824 */ /* 0x000fe200000e066d */
[----:B------:R-:W-:Y:S01]  /*2b40*/  LEA R6, P0, R64, R10, 0x1 ;  /* 0x0000000a40067211 */ /* 0x000fe200078008ff */
[----:B------:R-:W-:-:S03]  /*2b50*/  IMAD.WIDE.U32 R20, R23, R14, R20 ;  /* 0x0000000e17147225 */ /* 0x000fc600078e0014 */
[----:B------:R-:W-:Y:S02]  /*2b60*/  LEA.HI.X R7, R64, R11, R90, 0x1, P0 ;  /* 0x0000000b40077211 */ /* 0x000fe400000f0c5a */
[----:B------:R-:W-:Y:S01]  /*2b70*/  P2R R23, PR, RZ, 0x2 ;  /* 0x00000002ff177803 */ /* 0x000fe20000000000 */
[----:B------:R-:W-:Y:S01]  /*2b80*/  IMAD.IADD R103, R103, 0x1, R21 ;  /* 0x0000000167677824 */ /* 0x000fe200078e0215 */
[----:B------:R-:W-:-:S04]  /*2b90*/  LEA R10, P0, R20, R10, 0x1 ;  /* 0x0000000a140a7211 */ /* 0x000fc800078008ff */
[----:B------:R-:W-:Y:S02]  /*2ba0*/  LEA.HI.X R11, R20, R11, R103, 0x1, P0 ;  /* 0x0000000b140b7211 */ /* 0x000fe400000f0c67 */
[----:B------:R-:W-:-:S13]  /*2bb0*/  ISETP.GT.AND P0, PT, R3, RZ, P1 ;  /* 0x000000ff0300720c */ /* 0x000fda0000f04270 */
[----:B------:R-:W-:Y:S05]  /*2bc0*/  @!P0 BRA `(.L_x_45) ;  /* 0x0000000000048947 */ /* 0x000fea0003800000 */
[----:B------:R0:W5:Y:S02]  /*2bd0*/  LDG.E.LTC128B.U16 R104, desc[UR36][R8.64+0x22] ;  /* 0x0000222408687981 */ /* 0x000164000c1e1520 */
.L_x_45:
[----:B------:R-:W-:Y:S05]  /*2be0*/  BSYNC B1 ;  /* 0x0000000000017941 */ /* 0x000fea0003800000 */
.L_x_44:
[----:B-----5:R-:W-:Y:S01]  /*2bf0*/  HADD2.F32 R14, -RZ, R104.H0_H0 ;  /* 0x20000068ff0e7230 */ /* 0x020fe20000004100 */
[----:B------:R-:W-:Y:S01]  /*2c00*/  BSSY B1, `(.L_x_46) ;  /* 0x000000a000017945 */ /* 0x000fe20003800000 */
[----:B------:R-:W-:Y:S02]  /*2c10*/  @P0 IMAD.MOV.U32 R20, RZ, RZ, R92 ;  /* 0x000000ffff140224 */ /* 0x000fe400078e005c */
[----:B------:R-:W-:Y:S02]  /*2c20*/  @P0 IMAD.MOV.U32 R21, RZ, RZ, R93 ;  /* 0x000000ffff150224 */ /* 0x000fe400078e005d */
[----:B------:R-:W-:-:S04]  /*2c30*/  FMUL R14, R14, R89 ;  /* 0x000000590e0e7220 */ /* 0x000fc80000400000 */
[----:B------:R-:W-:-:S05]  /*2c40*/  FFMA R14, R65, R88, R14 ;  /* 0x00000058410e7223 */ /* 0x000fca000000000e */
[----:B------:R-:W-:-:S05]  /*2c50*/  F2FP.F16.F32.PACK_AB R14, RZ, R14 ;  /* 0x0000000eff0e723e */ /* 0x000fca00000000ff */
[----:B------:R0:W-:Y:S01]  /*2c60*/  @P0 STG.E.U16 desc[UR36][R20.64+0x22], R14 ;  /* 0x0000220e14000986 */ /* 0x0001e2000c101524 */
[----:B------:R-:W-:-:S13]  /*2c70*/  ISETP.GT.AND P0, PT, R3, 0x8, P2 ;  /* 0x000000080300780c */ /* 0x000fda0001704270 */
[----:B0-----:R-:W-:Y:S05]  /*2c80*/  @!P0 BRA `(.L_x_47) ;  /* 0x0000000000048947 */ /* 0x001fea0003800000 */
[----:B------:R0:W5:Y:S02]  /*2c90*/  LDG.E.LTC128B.U16 R104, desc[UR36][R56.64+0x20] ;  /* 0x0000202438687981 */ /* 0x000164000c1e1520 */
.L_x_47:
[----:B------:R-:W-:Y:S05]  /*2ca0*/  BSYNC B1 ;  /* 0x0000000000017941 */ /* 0x000fea0003800000 */
.L_x_46:
[----:B-----5:R-:W-:Y:S01]  /*2cb0*/  HADD2.F32 R14, -RZ, R104.H0_H0 ;  /* 0x20000068ff0e7230 */ /* 0x020fe20000004100 */
[----:B------:R-:W-:Y:S04]  /*2cc0*/  BSSY B1, `(.L_x_48) ;  /* 0x0000008000017945 */ /* 0x000fe80003800000 */
[----:B------:R-:W-:-:S04]  /*2cd0*/  FMUL R21, R14, R89 ;  /* 0x000000590e157220 */ /* 0x000fc80000400000 */
[----:B------:R-:W-:-:S05]  /*2ce0*/  FFMA R21, R66, R88, R21 ;  /* 0x0000005842157223 */ /* 0x000fca0000000015 */
[----:B------:R-:W-:-:S05]  /*2cf0*/  F2FP.F16.F32.PACK_AB R21, RZ, R21 ;  /* 0x00000015ff15723e */ /* 0x000fca00000000ff */
[----:B------:R0:W-:Y:S01]  /*2d00*/  @P0 STG.E.U16 desc[UR36][R58.64+0x20], R21 ;  /* 0x000020153a000986 */ /* 0x0001e2000c101524 */
[----:B------:R-:W-:-:S13]  /*2d10*/  ISETP.GT.AND P0, PT, R3, 0x8, P1 ;  /* 0x000000080300780c */ /* 0x000fda0000f04270 */
[----:B0-----:R-:W-:Y:S05]  /*2d20*/  @!P0 BRA `(.L_x_49) ;  /* 0x0000000000048947 */ /* 0x001fea0003800000 */
[----:B------:R0:W5:Y:S02]  /*2d30*/  LDG.E.LTC128B.U16 R104, desc[UR36][R56.64+0x22] ;  /* 0x0000222438687981 */ /* 0x000164000c1e1520 */
.L_x_49:
[----:B------:R-:W-:Y:S05]  /*2d40*/  BSYNC B1 ;  /* 0x0000000000017941 */ /* 0x000fea0003800000 */
.L_x_48:
[----:B-----5:R-:W-:Y:S01]  /*2d50*/  HADD2.F32 R14, -RZ, R104.H0_H0 ;  /* 0x20000068ff0e7230 */ /* 0x020fe20000004100 */
[----:B------:R-:W-:Y:S01]  /*2d60*/  ISETP.GT.AND P2, PT, R4, 0x18, PT ;  /* 0x000000180400780c */ /* 0x000fe20003f44270 */
[----:B------:R-:W-:Y:S03]  /*2d70*/  BSSY B1, `(.L_x_50) ;  /* 0x0000009000017945 */ /* 0x000fe60003800000 */
[----:B------:R-:W-:Y:S01]  /*2d80*/  FMUL R14, R14, R89 ;  /* 0x000000590e0e7220 */ /* 0x000fe20000400000 */
[----:B------:R-:W-:-:S03]  /*2d90*/  P2R R90, PR, RZ, 0x4 ;  /* 0x00000004ff5a7803 */ /* 0x000fc60000000000 */
[----:B------:R-:W-:-:S05]  /*2da0*/  FFMA R14, R67, R88, R14 ;  /* 0x00000058430e7223 */ /* 0x000fca000000000e */
[----:B------:R-:W-:-:S05]  /*2db0*/  F2FP.F16.F32.PACK_AB R14, RZ, R14 ;  /* 0x0000000eff0e723e */ /* 0x000fca00000000ff */
[----:B------:R0:W-:Y:S01]  /*2dc0*/  @P0 STG.E.U16 desc[UR36][R58.64+0x22], R14 ;  /* 0x0000220e3a000986 */ /* 0x0001e2000c101524 */
[----:B------:R-:W-:-:S13]  /*2dd0*/  ISETP.GT.AND P0, PT, R3, RZ, P2 ;  /* 0x000000ff0300720c */ /* 0x000fda0001704270 */
[----:B0-----:R-:W-:Y:S05]  /*2de0*/  @!P0 BRA `(.L_x_51) ;  /* 0x0000000000048947 */ /* 0x001fea0003800000 */
[----:B------:R0:W5:Y:S02]  /*2df0*/  LDG.E.LTC128B.U16 R104, desc[UR36][R8.64+0x30] ;  /* 0x0000302408687981 */ /* 0x000164000c1e1520 */
.L_x_51:
[----:B------:R-:W-:Y:S05]  /*2e00*/  BSYNC B1 ;  /* 0x0000000000017941 */ /* 0x000fea0003800000 */
.L_x_50:
[----:B-----5:R-:W-:Y:S01]  /*2e10*/  HADD2.F32 R14, -RZ, R104.H0_H0 ;  /* 0x20000068ff0e7230 */ /* 0x020fe20000004100 */
[----:B------:R-:W-:Y:S01]  /*2e20*/  ISETP.GT.AND P1, PT, R4, 0x19, PT ;  /* 0x000000190400780c */ /* 0x000fe20003f24270 */
[----:B------:R-:W-:Y:S01]  /*2e30*/  @P0 IMAD.MOV.U32 R20, RZ, RZ, R92 ;  /* 0x000000ffff140224 */ /* 0x000fe200078e005c */
[----:B------:R-:W-:Y:S02]  /*2e40*/  BSSY B1, `(.L_x_52) ;  /* 0x000000b000017945 */ /* 0x000fe40003800000 */
[----:B------:R-:W-:-:S04]  /*2e50*/  FMUL R21, R14, R89 ;  /* 0x000000590e157220 */ /* 0x000fc80000400000 */
[----:B------:R-:W-:Y:S01]  /*2e60*/  FFMA R21, R68, R88, R21 ;  /* 0x0000005844157223 */ /* 0x000fe20000000015 */
[----:B------:R-:W-:-:S04]  /*2e70*/  P2R R68, PR, RZ, 0x2 ;  /* 0x00000002ff447803 */ /* 0x000fc80000000000 */
[----:B------:R-:W-:-:S04]  /*2e80*/  F2FP.F16.F32.PACK_AB R21, RZ, R21 ;  /* 0x00000015ff15723e */ /* 0x000fc800000000ff */
[----:B------:R-:W-:Y:S01]  /*2e90*/  PRMT R14, R21, 0x7610, R14 ;  /* 0x00007610150e7816 */ /* 0x000fe2000000000e */
[----:B------:R-:W-:-:S05]  /*2ea0*/  @P0 IMAD.MOV.U32 R21, RZ, RZ, R93 ;  /* 0x000000ffff150224 */ /* 0x000fca00078e005d */
[----:B------:R0:W-:Y:S01]  /*2eb0*/  @P0 STG.E.U16 desc[UR36][R20.64+0x30], R14 ;  /* 0x0000300e14000986 */ /* 0x0001e2000c101524 */
[----:B------:R-:W-:-:S13]  /*2ec0*/  ISETP.GT.AND P0, PT, R3, RZ, P1 ;  /* 0x000000ff0300720c */ /* 0x000fda0000f04270 */
[----:B0-----:R-:W-:Y:S05]  /*2ed0*/  @!P0 BRA `(.L_x_53) ;  /* 0x0000000000048947 */ /* 0x001fea0003800000 */
[----:B------:R0:W5:Y:S02]  /*2ee0*/  LDG.E.LTC128B.U16 R104, desc[UR36][R8.64+0x32] ;  /* 0x0000322408687981 */ /* 0x000164000c1e1520 */
.L_x_53:
[----:B------:R-:W-:Y:S05]  /*2ef0*/  BSYNC B1 ;  /* 0x0000000000017941 */ /* 0x000fea0003800000 */
.L_x_52:
        /* <DEDUP_REMOVED lines=11> */
.L_x_55:
[----:B------:R-:W-:Y:S05]  /*2fb0*/  BSYNC B1 ;  /* 0x0000000000017941 */ /* 0x000fea0003800000 */
.L_x_54:
        /* <DEDUP_REMOVED lines=9> */
.L_x_57:
[----:B------:R-:W-:Y:S05]  /*3050*/  BSYNC B1 ;  /* 0x0000000000017941 */ /* 0x000fea0003800000 */
.L_x_56:
        /* <DEDUP_REMOVED lines=11> */
.L_x_59:
[----:B------:R-:W-:Y:S05]  /*3110*/  BSYNC B1 ;  /* 0x0000000000017941 */ /* 0x000fea0003800000 */
.L_x_58:
[----:B-----5:R-:W-:Y:S01]  /*3120*/  HADD2.F32 R14, -RZ, R104.H0_H0 ;  /* 0x20000068ff0e7230 */ /* 0x020fe20000004100 */
[----:B------:R-:W-:Y:S01]  /*3130*/  ISETP.GT.AND P1, PT, R4, 0x21, PT ;  /* 0x000000210400780c */ /* 0x000fe20003f24270 */
[----:B------:R-:W-:Y:S01]  /*3140*/  @P0 IMAD.MOV.U32 R20, RZ, RZ, R92 ;  /* 0x000000ffff140224 */ /* 0x000fe200078e005c */
[----:B------:R-:W-:Y:S02]  /*3150*/  BSSY B1, `(.L_x_60) ;  /* 0x000000b000017945 */ /* 0x000fe40003800000 */
[----:B------:R-:W-:Y:S01]  /*3160*/  FMUL R21, R14, R89 ;  /* 0x000000590e157220 */ /* 0x000fe20000400000 */
[----:B------:R-:W-:-:S03]  /*3170*/  P2R R70, PR, RZ, 0x2 ;  /* 0x00000002ff467803 */ /* 0x000fc60000000000 */
[----:B------:R-:W-:-:S05]  /*3180*/  FFMA R21, R72, R88, R21 ;  /* 0x0000005848157223 */ /* 0x000fca0000000015 */
[----:B------:R-:W-:-:S04]  /*3190*/  F2FP.F16.F32.PACK_AB R21, RZ, R21 ;  /* 0x00000015ff15723e */ /* 0x000fc800000000ff */
[----:B------:R-:W-:Y:S01]  /*31a0*/  PRMT R14, R21, 0x7610, R14 ;  /* 0x00007610150e7816 */ /* 0x000fe2000000000e */
[----:B------:R-:W-:-:S05]  /*31b0*/  @P0 IMAD.MOV.U32 R21, RZ, RZ, R93 ;  /* 0x000000ffff150224 */ /* 0x000fca00078e005d */
[----:B------:R0:W-:Y:S01]  /*31c0*/  @P0 STG.E.U16 desc[UR36][R20.64+0x40], R14 ;  /* 0x0000400e14000986 */ /* 0x0001e2000c101524 */
[----:B------:R-:W-:-:S13]  /*31d0*/  ISETP.GT.AND P0, PT, R3, RZ, P1 ;  /* 0x000000ff0300720c */ /* 0x000fda0000f04270 */
[----:B0-----:R-:W-:Y:S05]  /*31e0*/  @!P0 BRA `(.L_x_61) ;  /* 0x0000000000048947 */ /* 0x001fea0003800000 */
[----:B------:R0:W5:Y:S02]  /*31f0*/  LDG.E.LTC128B.U16 R104, desc[UR36][R8.64+0x42] ;  /* 0x0000422408687981 */ /* 0x000164000c1e1520 */
.L_x_61:
[----:B------:R-:W-:Y:S05]  /*3200*/  BSYNC B1 ;  /* 0x0000000000017941 */ /* 0x000fea0003800000 */
.L_x_60:
        /* <DEDUP_REMOVED lines=11> */
.L_x_63:
[----:B------:R-:W-:Y:S05]  /*32c0*/  BSYNC B1 ;  /* 0x0000000000017941 */ /* 0x000fea0003800000 */
.L_x_62:
        /* <DEDUP_REMOVED lines=9> */
.L_x_65:
[----:B------:R-:W-:Y:S05]  /*3360*/  BSYNC B1 ;  /* 0x0000000000017941 */ /* 0x000fea0003800000 */
.L_x_64:
        /* <DEDUP_REMOVED lines=11> */
.L_x_67:
[----:B------:R-:W-:Y:S05]  /*3420*/  BSYNC B1 ;  /* 0x0000000000017941 */ /* 0x000fea0003800000 */
.L_x_66:
[----:B-----5:R-:W-:Y:S01]  /*3430*/  HADD2.F32 R14, -RZ, R104.H0_H0 ;  /* 0x20000068ff0e7230 */ /* 0x020fe20000004100 */
[----:B------:R-:W-:Y:S01]  /*3440*/  ISETP.GT.AND P5, PT, R4, 0x29, PT ;  /* 0x000000290400780c */ /* 0x000fe20003fa4270 */
[----:B------:R-:W-:Y:S01]  /*3450*/  @P0 IMAD.MOV.U32 R20, RZ, RZ, R92 ;  /* 0x000000ffff140224 */ /* 0x000fe200078e005c */
[----:B------:R-:W-:Y:S02]  /*3460*/  BSSY B1, `(.L_x_68) ;  /* 0x000000b000017945 */ /* 0x000fe40003800000 */
[----:B------:R-:W-:-:S04]  /*3470*/  FMUL R21, R14, R89 ;  /* 0x000000590e157220 */ /* 0x000fc80000400000 */
[----:B------:R-:W-:-:S05]  /*3480*/  FFMA R21, R76, R88, R21 ;  /* 0x000000584c157223 */ /* 0x000fca0000000015 */
[----:B------:R-:W-:-:S04]  /*3490*/  F2FP.F16.F32.PACK_AB R21, RZ, R21 ;  /* 0x00000015ff15723e */ /* 0x000fc800000000ff */
[----:B------:R-:W-:Y:S01]  /*34a0*/  PRMT R14, R21, 0x7610, R14 ;  /* 0x00007610150e7816 */ /* 0x000fe2000000000e */
[----:B------:R-:W-:-:S05]  /*34b0*/  @P0 IMAD.MOV.U32 R21, RZ, RZ, R93 ;  /* 0x000000ffff150224 */ /* 0x000fca00078e005d */
[----:B------:R1:W-:Y:S01]  /*34c0*/  @P0 STG.E.U16 desc[UR36][R20.64+0x50], R14 ;  /* 0x0000500e14000986 */ /* 0x0003e2000c101524 */
[----:B------:R-:W-:Y:S02]  /*34d0*/  ISETP.GT.AND P0, PT, R3, RZ, P5 ;  /* 0x000000ff0300720c */ /* 0x000fe40002f04270 */
[----:B-1----:R-:W-:-:S11]  /*34e0*/  P2R R14, PR, RZ, 0x20 ;  /* 0x00000020ff0e7803 */ /* 0x002fd60000000000 */
[----:B------:R-:W-:Y:S05]  /*34f0*/  @!P0 BRA `(.L_x_69) ;  /* 0x0000000000048947 */ /* 0x000fea0003800000 */
[----:B------:R1:W5:Y:S02]  /*3500*/  LDG.E.LTC128B.U16 R104, desc[UR36][R8.64+0x52] ;  /* 0x0000522408687981 */ /* 0x000364000c1e1520 */
.L_x_69:
[----:B------:R-:W-:Y:S05]  /*3510*/  BSYNC B1 ;  /* 0x0000000000017941 */ /* 0x000fea0003800000 */
.L_x_68:
        /* <DEDUP_REMOVED lines=11> */
.L_x_71:
[----:B------:R-:W-:Y:S05]  /*35d0*/  BSYNC B1 ;  /* 0x0000000000017941 */ /* 0x000fea0003800000 */
.L_x_70:
        /* <DEDUP_REMOVED lines=9> */
.L_x_73:
[----:B------:R-:W-:Y:S05]  /*3670*/  BSYNC B1 ;  /* 0x0000000000017941 */ /* 0x000fea0003800000 */
.L_x_72:
[----:B-----5:R-:W-:Y:S01]  /*3680*/  HADD2.F32 R14, -RZ, R104.H0_H0 ;  /* 0x20000068ff0e7230 */ /* 0x020fe20000004100 */
[----:B------:R-:W-:Y:S01]  /*3690*/  ISETP.GT.AND P3, PT, R4, 0x30, PT ;  /* 0x000000300400780c */ /* 0x000fe20003f64270 */
[----:B------:R-:W-:Y:S03]  /*36a0*/  BSSY B1, `(.L_x_74) ;  /* 0x0000008000017945 */ /* 0x000fe60003800000 */
[----:B------:R-:W-:-:S04]  /*36b0*/  FMUL R14, R14, R89 ;  /* 0x000000590e0e7220 */ /* 0x000fc80000400000 */
[----:B------:R-:W-:-:S05]  /*36c0*/  FFMA R14, R79, R88, R14 ;  /* 0x000000584f0e7223 */ /* 0x000fca000000000e */
[----:B------:R-:W-:-:S05]  /*36d0*/  F2FP.F16.F32.PACK_AB R14, RZ, R14 ;  /* 0x0000000eff0e723e */ /* 0x000fca00000000ff */
[----:B------:R0:W-:Y:S01]  /*36e0*/  @P0 STG.E.U16 desc[UR36][R58.64+0x52], R14 ;  /* 0x0000520e3a000986 */ /* 0x0001e2000c101524 */
[----:B------:R-:W-:-:S13]  /*36f0*/  ISETP.GT.AND P0, PT, R3, RZ, P3 ;  /* 0x000000ff0300720c */ /* 0x000fda0001f04270 */
[----:B0-----:R-:W-:Y:S05]  /*3700*/  @!P0 BRA `(.L_x_75) ;  /* 0x0000000000048947 */ /* 0x001fea0003800000 */
[----:B------:R0:W5:Y:S02]  /*3710*/  LDG.E.LTC128B.U16 R104, desc[UR36][R8.64+0x60] ;  /* 0x0000602408687981 */ /* 0x000164000c1e1520 */
.L_x_75:
[----:B------:R-:W-:Y:S05]  /*3720*/  BSYNC B1 ;  /* 0x0000000000017941 */ /* 0x000fea0003800000 */
.L_x_74:
        /* <DEDUP_REMOVED lines=13> */
.L_x_77:
[----:B------:R-:W-:Y:S05]  /*3800*/  BSYNC B1 ;  /* 0x0000000000017941 */ /* 0x000fea0003800000 */
.L_x_76:
        /* <DEDUP_REMOVED lines=11> */
.L_x_79:
[----:B------:R-:W-:Y:S05]  /*38c0*/  BSYNC B1 ;  /* 0x0000000000017941 */ /* 0x000fea0003800000 */
.L_x_78:
        /* <DEDUP_REMOVED lines=9> */
.L_x_81:
[----:B------:R-:W-:Y:S05]  /*3960*/  BSYNC B1 ;  /* 0x0000000000017941 */ /* 0x000fea0003800000 */
.L_x_80:
        /* <DEDUP_REMOVED lines=10> */
.L_x_83:
[----:B------:R-:W-:Y:S05]  /*3a10*/  BSYNC B1 ;  /* 0x0000000000017941 */ /* 0x000fea0003800000 */
.L_x_82:
        /* <DEDUP_REMOVED lines=8> */
[----:B------:R-:W-:-:S05]  /*3aa0*/  IADD3 R20, P0, R5, R98, RZ ;  /* 0x0000006205147210 */ /* 0x000fca0007f1e0ff */
[----:B-1----:R-:W-:Y:S01]  /*3ab0*/  IMAD.X R21, R15, 0x1, R99, P0 ;  /* 0x000000010f157824 */ /* 0x002fe200000e0663 */
[----:B------:R-:W-:-:S05]  /*3ac0*/  IADD3 R64, P0, R5, R98, RZ ;  /* 0x0000006205407210 */ /* 0x000fca0007f1e0ff */
[----:B------:R-:W-:Y:S01]  /*3ad0*/  IMAD.X R65, R15, 0x1, R99, P0 ;  /* 0x000000010f417824 */ /* 0x000fe200000e0663 */
[----:B------:R-:W-:-:S05]  /*3ae0*/  IADD3 R14, P0, R5, R92, RZ ;  /* 0x0000005c050e7210 */ /* 0x000fca0007f1e0ff */
[----:B------:R-:W-:Y:S01]  /*3af0*/  IMAD.X R15, R15, 0x1, R93, P0 ;  /* 0x000000010f0f7824 */ /* 0x000fe200000e065d */
[----:B------:R-:W-:-:S04]  /*3b00*/  ISETP.GT.AND P0, PT, R4, 0x39, PT ;  /* 0x000000390400780c */ /* 0x000fc80003f04270 */
[----:B------:R-:W-:-:S13]  /*3b10*/  ISETP.GT.AND P4, PT, R3, RZ, P0 ;  /* 0x000000ff0300720c */ /* 0x000fda0000784270 */
[----:B------:R-:W-:Y:S05]  /*3b20*/  @!P4 BRA `(.L_x_85) ;  /* 0x000000000004c947 */ /* 0x000fea0003800000 */
[----:B------:R1:W5:Y:S02]  /*3b30*/  LDG.E.LTC128B.U16 R104, desc[UR36][R8.64+0x72] ;  /* 0x0000722408687981 */ /* 0x000364000c1e1520 */
.L_x_85:
[----:B------:R-:W-:Y:S05]  /*3b40*/  BSYNC B1 ;  /* 0x0000000000017941 */ /* 0x000fea0003800000 */
.L_x_84:
        /* <DEDUP_REMOVED lines=9> */
.L_x_87:
[----:B------:R-:W-:Y:S05]  /*3be0*/  BSYNC B1 ;  /* 0x0000000000017941 */ /* 0x000fea0003800000 */
.L_x_86:
        /* <DEDUP_REMOVED lines=9> */
.L_x_89:
[----:B------:R-:W-:Y:S05]  /*3c80*/  BSYNC B1 ;  /* 0x0000000000017941 */ /* 0x000fea0003800000 */
.L_x_88:
[----:B-----5:R-:W-:-:S05]  /*3c90*/  HADD2.F32 R4, -RZ, R104.H0_H0 ;  /* 0x20000068ff047230 */ /* 0x020fca0000004100 */
[----:B------:R-:W-:-:S04]  /*3ca0*/  FMUL R4, R4, R89 ;  /* 0x0000005904047220 */ /* 0x000fc80000400000 */
[----:B------:R-:W-:-:S05]  /*3cb0*/  FFMA R4, R87, R88, R4 ;  /* 0x0000005857047223 */ /* 0x000fca0000000004 */
[----:B------:R-:W-:-:S04]  /*3cc0*/  F2FP.F16.F32.PACK_AB R4, RZ, R4 ;  /* 0x00000004ff04723e */ /* 0x000fc800000000ff */
[----:B-1-34-:R-:W-:-:S05]  /*3cd0*/  PRMT R8, R4, 0x7610, R8 ;  /* 0x0000761004087816 */ /* 0x01afca0000000008 */
[----:B------:R1:W-:Y:S01]  /*3ce0*/  @P4 STG.E.U16 desc[UR36][R58.64+0x72], R8 ;  /* 0x000072083a004986 */ /* 0x0003e2000c101524 */
[----:B------:R-:W-:-:S13]  /*3cf0*/  ISETP.GT.AND P4, PT, R3, 0x80, P6 ;  /* 0x000000800300780c */ /* 0x000fda0003784270 */
[----:B------:R-:W3:Y:S01]  /*3d00*/  @P4 LDG.E.LTC128B.U16 R104, desc[UR36][R62.64] ;  /* 0x000000243e684981 */ /* 0x000ee2000c1e1520 */
[----:B------:R-:W-:Y:S01]  /*3d10*/  BSSY B1, `(.L_x_90) ;  /* 0x000000a000017945 */ /* 0x000fe20003800000 */
[----:B---3--:R-:W-:-:S05]  /*3d20*/  HADD2.F32 R4, -RZ, R104.H0_H0 ;  /* 0x20000068ff047230 */ /* 0x008fca0000004100 */
[----:B------:R-:W-:-:S04]  /*3d30*/  FMUL R5, R4, R89 ;  /* 0x0000005904057220 */ /* 0x000fc80000400000 */
[----:B------:R-:W-:-:S05]  /*3d40*/  FFMA R5, R24, R88, R5 ;  /* 0x0000005818057223 */ /* 0x000fca0000000005 */
[----:B------:R-:W-:-:S05]  /*3d50*/  F2FP.F16.F32.PACK_AB R5, RZ, R5 ;  /* 0x00000005ff05723e */ /* 0x000fca00000000ff */
[----:B------:R1:W-:Y:S01]  /*3d60*/  @P4 STG.E.U16 desc[UR36][R14.64], R5 ;  /* 0x000000050e004986 */ /* 0x0003e2000c101524 */
[----:B------:R-:W-:-:S04]  /*3d70*/  ISETP.NE.AND P4, PT, R107, RZ, PT ;  /* 0x000000ff6b00720c */ /* 0x000fc80003f85270 */
[----:B------:R-:W-:-:S13]  /*3d80*/  ISETP.GT.AND P4, PT, R3, 0x80, P4 ;  /* 0x000000800300780c */ /* 0x000fda0002784270 */
[----:B-1----:R-:W-:Y:S05]  /*3d90*/  @!P4 BRA `(.L_x_91) ;  /* 0x000000000004c947 */ /* 0x002fea0003800000 */
[----:B------:R1:W5:Y:S02]  /*3da0*/  LDG.E.LTC128B.U16 R104, desc[UR36][R60.64+0x2] ;  /* 0x000002243c687981 */ /* 0x000364000c1e1520 */
.L_x_91:
[----:B------:R-:W-:Y:S05]  /*3db0*/  BSYNC B1 ;  /* 0x0000000000017941 */ /* 0x000fea0003800000 */
.L_x_90:
[----:B-----5:R-:W-:Y:S01]  /*3dc0*/  HADD2.F32 R4, -RZ, R104.H0_H0 ;  /* 0x20000068ff047230 */ /* 0x020fe20000004100 */
[----:B------:R-:W-:Y:S01]  /*3dd0*/  ISETP.GT.AND P6, PT, R3, 0x88, P6 ;  /* 0x000000880300780c */ /* 0x000fe200037c4270 */
        /* <DEDUP_REMOVED lines=8> */
[----:B------:R-:W-:Y:S05]  /*3e60*/  @!P6 BRA `(.L_x_93) ;  /* 0x000000000004e947 */ /* 0x000fea0003800000 */
[----:B------:R4:W5:Y:S02]  /*3e70*/  LDG.E.LTC128B.U16 R104, desc[UR36][R6.64] ;  /* 0x0000002406687981 */ /* 0x000964000c1e1520 */
.L_x_93:
[----:B------:R-:W-:Y:S05]  /*3e80*/  BSYNC B1 ;  /* 0x0000000000017941 */ /* 0x000fea0003800000 */
.L_x_92:
[----:B---3-5:R-:W-:Y:S01]  /*3e90*/  HADD2.F32 R4, -RZ, R104.H0_H0 ;  /* 0x20000068ff047230 */ /* 0x028fe20000004100 */
[----:B------:R-:W-:Y:S01]  /*3ea0*/  ISETP.NE.AND P4, PT, R107, RZ, PT ;  /* 0x000000ff6b00720c */ /* 0x000fe20003f85270 */
[----:B------:R-:W-:Y:S03]  /*3eb0*/  BSSY B1, `(.L_x_94) ;  /* 0x0000008000017945 */ /* 0x000fe60003800000 */
[----:B------:R-:W-:Y:S01]  /*3ec0*/  FMUL R5, R4, R89 ;  /* 0x0000005904057220 */ /* 0x000fe20000400000 */
[----:B------:R-:W-:-:S03]  /*3ed0*/  ISETP.GT.AND P4, PT, R3, 0x88, P4 ;  /* 0x000000880300780c */ /* 0x000fc60002784270 */
[----:B------:R-:W-:-:S05]  /*3ee0*/  FFMA R5, R26, R88, R5 ;  /* 0x000000581a057223 */ /* 0x000fca0000000005 */
[----:B------:R-:W-:-:S05]  /*3ef0*/  F2FP.F16.F32.PACK_AB R5, RZ, R5 ;  /* 0x00000005ff05723e */ /* 0x000fca00000000ff */
[----:B------:R3:W-:Y:S01]  /*3f00*/  @P6 STG.E.U16 desc[UR36][R20.64], R5 ;  /* 0x0000000514006986 */ /* 0x0007e2000c101524 */
[----:B------:R-:W-:Y:S05]  /*3f10*/  @!P4 BRA `(.L_x_95) ;  /* 0x000000000004c947 */ /* 0x000fea0003800000 */
[----:B------:R0:W5:Y:S02]  /*3f20*/  LDG.E.LTC128B.U16 R104, desc[UR36][R10.64+0x2] ;  /* 0x000002240a687981 */ /* 0x000164000c1e1520 */
.L_x_95:
[----:B------:R-:W-:Y:S05]  /*3f30*/  BSYNC B1 ;  /* 0x0000000000017941 */ /* 0x000fea0003800000 */
.L_x_94:
[----:B-----5:R-:W-:Y:S01]  /*3f40*/  HADD2.F32 R4, -RZ, R104.H0_H0 ;  /* 0x20000068ff047230 */ /* 0x020fe20000004100 */
[----:B------:R-:W-:Y:S01]  /*3f50*/  ISETP.NE.AND P6, PT, R108, RZ, PT ;  /* 0x000000ff6c00720c */ /* 0x000fe20003fc5270 */
[----:B------:R-:W-:Y:S03]  /*3f60*/  BSSY B1, `(.L_x_96) ;  /* 0x0000008000017945 */ /* 0x000fe60003800000 */
[----:B------:R-:W-:-:S04]  /*3f70*/  FMUL R4, R4, R89 ;  /* 0x0000005904047220 */ /* 0x000fc80000400000 */
[----:B------:R-:W-:-:S05]  /*3f80*/  FFMA R4, R27, R88, R4 ;  /* 0x000000581b047223 */ /* 0x000fca0000000004 */
[----:B------:R-:W-:-:S05]  /*3f90*/  F2FP.F16.F32.PACK_AB R4, RZ, R4 ;  /* 0x00000004ff04723e */ /* 0x000fca00000000ff */
[----:B------:R0:W-:Y:S01]  /*3fa0*/  @P4 STG.E.U16 desc[UR36][R64.64+0x2], R4 ;  /* 0x0000020440004986 */ /* 0x0001e2000c101524 */
[----:B------:R-:W-:-:S13]  /*3fb0*/  ISETP.GT.AND P4, PT, R3, 0x80, P6 ;  /* 0x000000800300780c */ /* 0x000fda0003784270 */
[----:B0-----:R-:W-:Y:S05]  /*3fc0*/  @!P4 BRA `(.L_x_97) ;  /* 0x000000000004c947 */ /* 0x001fea0003800000 */
[----:B------:R0:W5:Y:S02]  /*3fd0*/  LDG.E.LTC128B.U16 R104, desc[UR36][R60.64+0x10] ;  /* 0x000010243c687981 */ /* 0x000164000c1e1520 */
.L_x_97:
[----:B------:R-:W-:Y:S05]  /*3fe0*/  BSYNC B1 ;  /* 0x0000000000017941 */ /* 0x000fea0003800000 */
.L_x_96:
[----:B-----5:R-:W-:Y:S01]  /*3ff0*/  HADD2.F32 R4, -RZ, R104.H0_H0 ;  /* 0x20000068ff047230 */ /* 0x020fe20000004100 */
[----:B------:R-:W-:Y:S01]  /*4000*/  ISETP.NE.AND P6, PT, R105, RZ, PT ;  /* 0x000000ff6900720c */ /* 0x000fe20003fc5270 */
[----:B------:R-:W-:Y:S03]  /*4010*/  BSSY B1, `(.L_x_98) ;  /* 0x000000b000017945 */ /* 0x000fe60003800000 */
[----:B---3--:R-:W-:Y:S01]  /*4020*/  FMUL R5, R4, R89 ;  /* 0x0000005904057220 */ /* 0x008fe20000400000 */
[----:B------:R-:W-:-:S03]  /*4030*/  @P4 IMAD.MOV.U32 R4, RZ, RZ, R14 ;  /* 0x000000ffff044224 */ /* 0x000fc600078e000e */
[----:B------:R-:W-:-:S05]  /*4040*/  FFMA R5, R28, R88, R5 ;  /* 0x000000581c057223 */ /* 0x000fca0000000005 */
[----:B------:R-:W-:-:S04]  /*4050*/  F2FP.F16.F32.PACK_AB R5, RZ, R5 ;  /* 0x00000005ff05723e */ /* 0x000fc800000000ff */
[----:B----4-:R-:W-:Y:S01]  /*4060*/  PRMT R6, R5, 0x7610, R6 ;  /* 0x0000761005067816 */ /* 0x010fe20000000006 */
[----:B------:R-:W-:-:S05]  /*4070*/  @P4 IMAD.MOV.U32 R5, RZ, RZ, R15 ;  /* 0x000000ffff054224 */ /* 0x000fca00078e000f */
[----:B------:R3:W-:Y:S01]  /*4080*/  @P4 STG.E.U16 desc[UR36][R4.64+0x10], R6 ;  /* 0x0000100604004986 */ /* 0x0007e2000c101524 */
[----:B------:R-:W-:-:S13]  /*4090*/  ISETP.GT.AND P4, PT, R3, 0x80, P6 ;  /* 0x000000800300780c */ /* 0x000fda0003784270 */
[----:B---3--:R-:W-:Y:S05]  /*40a0*/  @!P4 BRA `(.L_x_99) ;  /* 0x000000000004c947 */ /* 0x008fea0003800000 */
[----:B------:R3:W5:Y:S02]  /*40b0*/  LDG.E.LTC128B.U16 R104, desc[UR36][R60.64+0x12] ;  /* 0x000012243c687981 */ /* 0x000764000c1e1520 */
.L_x_99:
[----:B------:R-:W-:Y:S05]  /*40c0*/  BSYNC B1 ;  /* 0x0000000000017941 */ /* 0x000fea0003800000 */
.L_x_98:
[----:B-----5:R-:W-:Y:S01]  /*40d0*/  HADD2.F32 R4, -RZ, R104.H0_H0 ;  /* 0x20000068ff047230 */ /* 0x020fe20000004100 */
[----:B------:R-:W-:Y:S01]  /*40e0*/  BSSY B1, `(.L_x_100) ;  /* 0x000000c000017945 */ /* 0x000fe20003800000 */
[----:B------:R-:W-:-:S03]  /*40f0*/  @P4 IMAD.MOV.U32 R5, RZ, RZ, R15 ;  /* 0x000000ffff054224 */ /* 0x000fc600078e000f */
[----:B------:R-:W-:-:S04]  /*4100*/  FMUL R4, R4, R89 ;  /* 0x0000005904047220 */ /* 0x000fc80000400000 */
[----:B------:R-:W-:-:S05]  /*4110*/  FFMA R4, R29, R88, R4 ;  /* 0x000000581d047223 */ /* 0x000fca0000000004 */
[----:B------:R-:W-:-:S04]  /*4120*/  F2FP.F16.F32.PACK_AB R4, RZ, R4 ;  /* 0x00000004ff04723e */ /* 0x000fc800000000ff */
[----:B------:R-:W-:Y:S01]  /*4130*/  PRMT R6, R4, 0x7610, R6 ;  /* 0x0000761004067816 */ /* 0x000fe20000000006 */
[----:B------:R-:W-:-:S05]  /*4140*/  @P4 IMAD.MOV.U32 R4, RZ, RZ, R14 ;  /* 0x000000ffff044224 */ /* 0x000fca00078e000e */
[----:B------:R4:W-:Y:S01]  /*4150*/  @P4 STG.E.U16 desc[UR36][R4.64+0x12], R6 ;  /* 0x0000120604004986 */ /* 0x0009e2000c101524 */
[----:B------:R-:W-:-:S04]  /*4160*/  ISETP.NE.AND P4, PT, R108, RZ, PT ;  /* 0x000000ff6c00720c */ /* 0x000fc80003f85270 */
[----:B------:R-:W-:-:S13]  /*4170*/  ISETP.GT.AND P4, PT, R3, 0x88, P4 ;  /* 0x000000880300780c */ /* 0x000fda0002784270 */
[----:B----4-:R-:W-:Y:S05]  /*4180*/  @!P4 BRA `(.L_x_101) ;  /* 0x000000000004c947 */ /* 0x010fea0003800000 */
[----:B------:R4:W5:Y:S02]  /*4190*/  LDG.E.LTC128B.U16 R104, desc[UR36][R10.64+0x10] ;  /* 0x000010240a687981 */ /* 0x000964000c1e1520 */
.L_x_101:
[----:B------:R-:W-:Y:S05]  /*41a0*/  BSYNC B1 ;  /* 0x0000000000017941 */ /* 0x000fea0003800000 */
.L_x_100:
        /* <DEDUP_REMOVED lines=9> */
.L_x_103:
[----:B------:R-:W-:Y:S05]  /*4240*/  BSYNC B1 ;  /* 0x0000000000017941 */ /* 0x000fea0003800000 */
.L_x_102:
[----:B-----5:R-:W-:Y:S01]  /*4250*/  HADD2.F32 R4, -RZ, R104.H0_H0 ;  /* 0x20000068ff047230 */ /* 0x020fe20000004100 */
[----:B------:R-:W-:Y:S01]  /*4260*/  ISETP.NE.AND P6, PT, R106, RZ, PT ;  /* 0x000000ff6a00720c */ /* 0x000fe20003fc5270 */
        /* <DEDUP_REMOVED lines=8> */
[----:B------:R-:W-:-:S13]  /*42f0*/  ISETP.GT.AND P4, PT, R3, 0x80, P6 ;  /* 0x000000800300780c */ /* 0x000fda0003784270 */
[----:B0-----:R-:W-:Y:S05]  /*4300*/  @!P4 BRA `(.L_x_105) ;  /* 0x000000000004c947 */ /* 0x001fea0003800000 */
[----:B------:R0:W5:Y:S02]  /*4310*/  LDG.E.LTC128B.U16 R104, desc[UR36][R60.64+0x20] ;  /* 0x000020243c687981 */ /* 0x000164000c1e1520 */
.L_x_105:
[----:B------:R-:W-:Y:S05]  /*4320*/  BSYNC B1 ;  /* 0x0000000000017941 */ /* 0x000fea0003800000 */
.L_x_104:
[----:B-----5:R-:W-:Y:S01]  /*4330*/  HADD2.F32 R4, -RZ, R104.H0_H0 ;  /* 0x20000068ff047230 */ /* 0x020fe20000004100 */
[----:B------:R-:W-:Y:S01]  /*4340*/  ISETP.NE.AND P6, PT, R23, RZ, PT ;  /* 0x000000ff1700720c */ /* 0x000fe20003fc5270 */
[----:B------:R-:W-:Y:S03]  /*4350*/  BSSY B1, `(.L_x_106) ;  /* 0x000000b000017945 */ /* 0x000fe60003800000 */
[----:B------:R-:W-:Y:S01]  /*4360*/  FMUL R5, R4, R89 ;  /* 0x0000005904057220 */ /* 0x000fe20000400000 */
[----:B------:R-:W-:-:S03]  /*4370*/  @P4 IMAD.MOV.U32 R4, RZ, RZ, R14 ;  /* 0x000000ffff044224 */ /* 0x000fc600078e000e */
        /* <DEDUP_REMOVED lines=8> */
.L_x_107:
[----:B------:R-:W-:Y:S05]  /*4400*/  BSYNC B1 ;  /* 0x0000000000017941 */ /* 0x000fea0003800000 */
.L_x_106:
[----:B-----5:R-:W-:Y:S01]  /*4410*/  HADD2.F32 R4, -RZ, R104.H0_H0 ;  /* 0x20000068ff047230 */ /* 0x020fe20000004100 */
[----:B------:R-:W-:Y:S01]  /*4420*/  BSSY B1, `(.L_x_108) ;  /* 0x000000c000017945 */ /* 0x000fe20003800000 */
[----:B------:R-:W-:-:S03]  /*4430*/  @P4 IMAD.MOV.U32 R5, RZ, RZ, R15 ;  /* 0x000000ffff054224 */ /* 0x000fc600078e000f */
[----:B------:R-:W-:-:S04]  /*4440*/  FMUL R4, R4, R89 ;  /* 0x0000005904047220 */ /* 0x000fc80000400000 */
[----:B------:R-:W-:-:S05]  /*4450*/  FFMA R4, R33, R88, R4 ;  /* 0x0000005821047223 */ /* 0x000fca0000000004 */
[----:B------:R-:W-:-:S04]  /*4460*/  F2FP.F16.F32.PACK_AB R4, RZ, R4 ;  /* 0x00000004ff04723e */ /* 0x000fc800000000ff */
[----:B------:R-:W-:Y:S02]  /*4470*/  PRMT R6, R4, 0x7610, R6 ;  /* 0x0000761004067816 */ /* 0x000fe40000000006 */
[----:B------:R-:W-:-:S05]  /*4480*/  @P4 MOV R4, R14 ;  /* 0x0000000e00044202 */ /* 0x000fca0000000f00 */
[----:B------:R0:W-:Y:S01]  /*4490*/  @P4 STG.E.U16 desc[UR36][R4.64+0x22], R6 ;  /* 0x0000220604004986 */ /* 0x0001e2000c101524 */
[----:B------:R-:W-:-:S04]  /*44a0*/  ISETP.NE.AND P4, PT, R106, RZ, PT ;  /* 0x000000ff6a00720c */ /* 0x000fc80003f85270 */
[----:B------:R-:W-:-:S13]  /*44b0*/  ISETP.GT.AND P4, PT, R3, 0x88, P4 ;  /* 0x000000880300780c */ /* 0x000fda0002784270 */
[----:B0-----:R-:W-:Y:S05]  /*44c0*/  @!P4 BRA `(.L_x_109) ;  /* 0x000000000004c947 */ /* 0x001fea0003800000 */
[----:B------:R0:W5:Y:S02]  /*44d0*/  LDG.E.LTC128B.U16 R104, desc[UR36][R10.64+0x20] ;  /* 0x000020240a687981 */ /* 0x000164000c1e1520 */
.L_x_109:
[----:B------:R-:W-:Y:S05]  /*44e0*/  BSYNC B1 ;  /* 0x0000000000017941 */ /* 0x000fea0003800000 */
.L_x_108:
[----:B-----5:R-:W-:Y:S01]  /*44f0*/  HADD2.F32 R4, -RZ, R104.H0_H0 ;  /* 0x20000068ff047230 */ /* 0x020fe20000004100 */
[----:B------:R-:W-:Y:S04]  /*4500*/  BSSY B1, `(.L_x_110) ;  /* 0x000000b000017945 */ /* 0x000fe80003800000 */
        /* <DEDUP_REMOVED lines=10> */
.L_x_111:
[----:B------:R-:W-:Y:S05]  /*45b0*/  BSYNC B1 ;  /* 0x0000000000017941 */ /* 0x000fea0003800000 */
.L_x_110:
        /* <DEDUP_REMOVED lines=13> */
.L_x_113:
[----:B------:R-:W-:Y:S05]  /*4690*/  BSYNC B1 ;  /* 0x0000000000017941 */ /* 0x000fea0003800000 */
.L_x_112:
        /* <DEDUP_REMOVED lines=13> */
.L_x_115:
[----:B------:R-:W-:Y:S05]  /*4770*/  BSYNC B1 ;  /* 0x0000000000017941 */ /* 0x000fea0003800000 */
.L_x_114:
        /* <DEDUP_REMOVED lines=11> */
[----:B0-----:R-:W-:Y:S05]  /*4830*/  @!P4 BRA `(.L_x_117) ;  /* 0x000000000004c947 */ /* 0x001fea0003800000 */
[----:B------:R0:W5:Y:S02]  /*4840*/  LDG.E.LTC128B.U16 R104, desc[UR36][R10.64+0x30] ;  /* 0x000030240a687981 */ /* 0x000164000c1e1520 */
.L_x_117:
[----:B------:R-:W-:Y:S05]  /*4850*/  BSYNC B1 ;  /* 0x0000000000017941 */ /* 0x000fea0003800000 */
.L_x_116:
        /* <DEDUP_REMOVED lines=12> */
.L_x_119:
[----:B------:R-:W-:Y:S05]  /*4920*/  BSYNC B1 ;  /* 0x0000000000017941 */ /* 0x000fea0003800000 */
.L_x_118:
        /* <DEDUP_REMOVED lines=13> */
.L_x_121:
[----:B------:R-:W-:Y:S05]  /*4a00*/  BSYNC B1 ;  /* 0x0000000000017941 */ /* 0x000fea0003800000 */
.L_x_120:
        /* <DEDUP_REMOVED lines=13> */
.L_x_123:
[----:B------:R-:W-:Y:S05]  /*4ae0*/  BSYNC B1 ;  /* 0x0000000000017941 */ /* 0x000fea0003800000 */
.L_x_122:
        /* <DEDUP_REMOVED lines=13> */
.L_x_125:
[----:B------:R-:W-:Y:S05]  /*4bc0*/  BSYNC B1 ;  /* 0x0000000000017941 */ /* 0x000fea0003800000 */
.L_x_124:
        /* <DEDUP_REMOVED lines=12> */
.L_x_127:
[----:B------:R-:W-:Y:S05]  /*4c90*/  BSYNC B1 ;  /* 0x0000000000017941 */ /* 0x000fea0003800000 */
.L_x_126:
        /* <DEDUP_REMOVED lines=13> */
.L_x_129:
[----:B------:R-:W-:Y:S05]  /*4d70*/  BSYNC B1 ;  /* 0x0000000000017941 */ /* 0x000fea0003800000 */
.L_x_128:
        /* <DEDUP_REMOVED lines=12> */
.L_x_131:
[----:B------:R-:W-:Y:S05]  /*4e40*/  BSYNC B1 ;  /* 0x0000000000017941 */ /* 0x000fea0003800000 */
.L_x_130:
        /* <DEDUP_REMOVED lines=12> */
.L_x_133:
[----:B------:R-:W-:Y:S05]  /*4f10*/  BSYNC B1 ;  /* 0x0000000000017941 */ /* 0x000fea0003800000 */
.L_x_132:
[----:B-----5:R-:W-:Y:S01]  /*4f20*/  HADD2.F32 R4, -RZ, R104.H0_H0 ;  /* 0x20000068ff047230 */ /* 0x020fe20000004100 */
[----:B------:R-:W-:Y:S01]  /*4f30*/  ISETP.GT.AND P5, PT, R3, 0x88, P5 ;  /* 0x000000880300780c */ /* 0x000fe20002fa4270 */
        /* <DEDUP_REMOVED lines=8> */
[----:B------:R-:W-:Y:S05]  /*4fc0*/  @!P5 BRA `(.L_x_135) ;  /* 0x000000000004d947 */ /* 0x000fea0003800000 */
[----:B------:R0:W5:Y:S02]  /*4fd0*/  LDG.E.LTC128B.U16 R104, desc[UR36][R10.64+0x52] ;  /* 0x000052240a687981 */ /* 0x000164000c1e1520 */
.L_x_135:
[----:B------:R-:W-:Y:S05]  /*4fe0*/  BSYNC B1 ;  /* 0x0000000000017941 */ /* 0x000fea0003800000 */
.L_x_134:
[----:B0----5:R-:W-:Y:S01]  /*4ff0*/  HADD2.F32 R4, -RZ, R104.H0_H0 ;  /* 0x20000068ff047230 */ /* 0x021fe20000004100 */
        /* <DEDUP_REMOVED lines=11> */
.L_x_137:
[----:B------:R-:W-:Y:S05]  /*50b0*/  BSYNC B1 ;  /* 0x0000000000017941 */ /* 0x000fea0003800000 */
.L_x_136:
[----:B0----5:R-:W-:Y:S01]  /*50c0*/  HADD2.F32 R4, -RZ, R104.H0_H0 ;  /* 0x20000068ff047230 */ /* 0x021fe20000004100 */
        /* <DEDUP_REMOVED lines=11> */
.L_x_139:
[----:B------:R-:W-:Y:S05]  /*5180*/  BSYNC B1 ;  /* 0x0000000000017941 */ /* 0x000fea0003800000 */
.L_x_138:
        /* <DEDUP_REMOVED lines=12> */
.L_x_141:
[----:B------:R-:W-:Y:S05]  /*5250*/  BSYNC B1 ;  /* 0x0000000000017941 */ /* 0x000fea0003800000 */
.L_x_140:
        /* <DEDUP_REMOVED lines=12> */
.L_x_143:
[----:B------:R-:W-:Y:S05]  /*5320*/  BSYNC B1 ;  /* 0x0000000000017941 */ /* 0x000fea0003800000 */
.L_x_142:
[----:B0----5:R-:W-:Y:S01]  /*5330*/  HADD2.F32 R4, -RZ, R104.H0_H0 ;  /* 0x20000068ff047230 */ /* 0x021fe20000004100 */
[----:B------:R-:W-:Y:S01]  /*5340*/  ISETP.GT.AND P3, PT, R3, 0x80, P1 ;  /* 0x000000800300780c */ /* 0x000fe20000f64270 */
[----:B------:R-:W-:Y:S01]  /*5350*/  @P2 IMAD.MOV.U32 R5, RZ, RZ, R13 ;  /* 0x000000ffff052224 */ /* 0x000fe200078e000d */
[----:B------:R-:W-:Y:S02]  /*5360*/  BSSY B1, `(.L_x_144) ;  /* 0x0000009000017945 */ /* 0x000fe40003800000 */
[----:B------:R-:W-:-:S04]  /*5370*/  FMUL R4, R4, R89 ;  /* 0x0000005904047220 */ /* 0x000fc80000400000 */
[----:B------:R-:W-:-:S05]  /*5380*/  FFMA R4, R51, R88, R4 ;  /* 0x0000005833047223 */ /* 0x000fca0000000004 */
[----:B------:R-:W-:-:S04]  /*5390*/  F2FP.F16.F32.PACK_AB R4, RZ, R4 ;  /* 0x00000004ff04723e */ /* 0x000fc800000000ff */
[----:B------:R-:W-:Y:S02]  /*53a0*/  PRMT R6, R4, 0x7610, R6 ;  /* 0x0000761004067816 */ /* 0x000fe40000000006 */
[----:B------:R-:W-:-:S05]  /*53b0*/  @P2 MOV R4, R12 ;  /* 0x0000000c00042202 */ /* 0x000fca0000000f00 */
[----:B------:R0:W-:Y:S01]  /*53c0*/  @P2 STG.E.U16 desc[UR36][R4.64+0x62], R6 ;  /* 0x0000620604002986 */ /* 0x0001e2000c101524 */
[----:B------:R-:W-:Y:S05]  /*53d0*/  @!P3 BRA `(.L_x_145) ;  /* 0x000000000004b947 */ /* 0x000fea0003800000 */
[----:B------:R0:W5:Y:S02]  /*53e0*/  LDG.E.LTC128B.U16 R104, desc[UR36][R60.64+0x70] ;  /* 0x000070243c687981 */ /* 0x000164000c1e1520 */
.L_x_145:
[----:B------:R-:W-:Y:S05]  /*53f0*/  BSYNC B1 ;  /* 0x0000000000017941 */ /* 0x000fea0003800000 */
.L_x_144:
        /* <DEDUP_REMOVED lines=12> */
.L_x_147:
[----:B------:R-:W-:Y:S05]  /*54c0*/  BSYNC B1 ;  /* 0x0000000000017941 */ /* 0x000fea0003800000 */
.L_x_146:
        /* <DEDUP_REMOVED lines=9> */
.L_x_149:
[----:B------:R-:W-:Y:S05]  /*5560*/  BSYNC B1 ;  /* 0x0000000000017941 */ /* 0x000fea0003800000 */
.L_x_148:
        /* <DEDUP_REMOVED lines=12> */
.L_x_151:
[----:B------:R-:W-:Y:S05]  /*5630*/  BSYNC B1 ;  /* 0x0000000000017941 */ /* 0x000fea0003800000 */
.L_x_150:
[----:B------:R-:W-:Y:S05]  /*5640*/  @!P0 BRA `(.L_x_152) ;  /* 0x0000001400f08947 */ /* 0x000fea0003800000 */
[----:B-----5:R-:W-:-:S05]  /*5650*/  HADD2.F32 R104, -RZ, R104.H0_H0 ;  /* 0x20000068ff687230 */ /* 0x020fca0000004100 */
[----:B------:R-:W-:-:S04]  /*5660*/  FMUL R104, R104, R89 ;  /* 0x0000005968687220 */ /* 0x000fc80000400000 */
[----:B------:R-:W-:-:S05]  /*5670*/  FFMA R104, R55, R88, R104 ;  /* 0x0000005837687223 */ /* 0x000fca0000000068 */
[----:B------:R-:W-:-:S05]  /*5680*/  F2FP.F16.F32.PACK_AB R104, RZ, R104 ;  /* 0x00000068ff68723e */ /* 0x000fca00000000ff */
[----:B------:R0:W-:Y:S01]  /*5690*/  STG.E.U16 desc[UR36][R12.64+0x72], R104 ;  /* 0x000072680c007986 */ /* 0x0001e2000c101524 */
[----:B------:R-:W-:Y:S05]  /*56a0*/  BRA `(.L_x_152) ;  /* 0x0000001400d87947 */ /* 0x000fea0003800000 */
.L_x_29:
[----:B------:R-:W-:Y:S01]  /*56b0*/  ULDC.64 UR4, c[0x0][0x5c0] ;  /* 0x0001700000047ab9 */ /* 0x000fe20000000a00 */
[----:B------:R-:W-:Y:S01]  /*56c0*/  ISETP.GT.AND P3, PT, R4, 0x1, PT ;  /* 0x000000010400780c */ /* 0x000fe20003f64270 */
[-C--:B------:R-:W-:Y:S01]  /*56d0*/  FMUL R56, R56, R88.reuse ;  /* 0x0000005838387220 */ /* 0x080fe20000400000 */
[----:B------:R-:W-:Y:S01]  /*56e0*/  LEA R14, P1, R104, UR4, 0x1 ;  /* 0x00000004680e7c11 */ /* 0x000fe2000f8208ff */
[-C--:B------:R-:W-:Y:S01]  /*56f0*/  FMUL R57, R57, R88.reuse ;  /* 0x0000005839397220 */ /* 0x080fe20000400000 */
[----:B------:R-:W-:Y:S01]  /*5700*/  IMAD.SHL.U32 R7, R12, 0x10, RZ ;  /* 0x000000100c077824 */ /* 0x000fe200078e00ff */
[----:B------:R-:W-:Y:S01]  /*5710*/  ISETP.GT.AND P2, PT, R3, 0x8, P6 ;  /* 0x000000080300780c */ /* 0x000fe20003744270 */
[-C--:B------:R-:W-:Y:S01]  /*5720*/  FMUL R58, R58, R88.reuse ;  /* 0x000000583a3a7220 */ /* 0x080fe20000400000 */
[----:B------:R-:W-:Y:S01]  /*5730*/  LEA.HI.X R15, R104, UR5, R93, 0x1, P1 ;  /* 0x00000005680f7c11 */ /* 0x000fe200088f0c5d */
[-C--:B------:R-:W-:Y:S01]  /*5740*/  FMUL R59, R59, R88.reuse ;  /* 0x000000583b3b7220 */ /* 0x080fe20000400000 */
[----:B------:R-:W-:Y:S01]  /*5750*/  ISETP.GT.AND P1, PT, R3, RZ, P3 ;  /* 0x000000ff0300720c */ /* 0x000fe20001f24270 */
[----:B------:R-:W-:Y:S01]  /*5760*/  FMUL R60, R60, R88 ;  /* 0x000000583c3c7220 */ /* 0x000fe20000400000 */
[----:B------:R-:W-:Y:S01]  /*5770*/  F2FP.F16.F32.PACK_AB R56, RZ, R56 ;  /* 0x00000038ff38723e */ /* 0x000fe200000000ff */
[-C--:B------:R-:W-:Y:S01]  /*5780*/  FMUL R61, R61, R88.reuse ;  /* 0x000000583d3d7220 */ /* 0x080fe20000400000 */
[----:B------:R-:W-:Y:S01]  /*5790*/  F2FP.F16.F32.PACK_AB R57, RZ, R57 ;  /* 0x00000039ff39723e */ /* 0x000fe200000000ff */
[----:B------:R-:W-:Y:S01]  /*57a0*/  FMUL R63, R63, R88 ;  /* 0x000000583f3f7220 */ /* 0x000fe20000400000 */
[C---:B------:R-:W-:Y:S01]  /*57b0*/  SHF.L.U64.HI R5, R12.reuse, 0x4, R13 ;  /* 0x000000040c057819 */ /* 0x040fe2000001020d */
[----:B------:R-:W-:Y:S01]  /*57c0*/  @P0 STG.E.U16 desc[UR36][R14.64], R56 ;  /* 0x000000380e000986 */ /* 0x000fe2000c101524 */
[----:B------:R-:W-:Y:S01]  /*57d0*/  PRMT R9, R57, 0x7610, R9 ;  /* 0x0000761039097816 */ /* 0x000fe20000000009 */
[----:B------:R-:W-:Y:S01]  /*57e0*/  IMAD.SHL.U32 R57, R12, 0x100, RZ ;  /* 0x000001000c397824 */ /* 0x000fe200078e00ff */
[----:B------:R-:W-:Y:S01]  /*57f0*/  IADD3 R8, P0, R7, R14, RZ ;  /* 0x0000000e07087210 */ /* 0x000fe20007f1e0ff */
[----:B------:R-:W-:Y:S01]  /*5800*/  FMUL R62, R62, R88 ;  /* 0x000000583e3e7220 */ /* 0x000fe20000400000 */
[----:B------:R-:W-:Y:S01]  /*5810*/  F2FP.F16.F32.PACK_AB R58, RZ, R58 ;  /* 0x0000003aff3a723e */ /* 0x000fe200000000ff */
[--C-:B------:R-:W-:Y:S01]  /*5820*/  @P1 IMAD.MOV.U32 R10, RZ, RZ, R14.reuse ;  /* 0x000000ffff0a1224 */ /* 0x100fe200078e000e */
[----:B------:R-:W-:Y:S01]  /*5830*/  SHF.L.U64.HI R23, R12, 0x8, R13 ;  /* 0x000000080c177819 */ /* 0x000fe2000001020d */
[--C-:B------:R-:W-:Y:S01]  /*5840*/  @P1 IMAD.MOV.U32 R11, RZ, RZ, R15.reuse ;  /* 0x000000ffff0b1224 */ /* 0x100fe200078e000f */
[----:B------:R-:W-:Y:S01]  /*5850*/  ISETP.GT.AND P4, PT, R4, 0x8, PT ;  /* 0x000000080400780c */ /* 0x000fe20003f84270 */
[-C--:B------:R-:W-:Y:S01]  /*5860*/  FMUL R64, R64, R88.reuse ;  /* 0x0000005840407220 */ /* 0x080fe20000400000 */
[----:B------:R-:W-:Y:S01]  /*5870*/  F2FP.F16.F32.PACK_AB R59, RZ, R59 ;  /* 0x0000003bff3b723e */ /* 0x000fe200000000ff */
[----:B------:R-:W-:Y:S01]  /*5880*/  FMUL R65, R65, R88 ;  /* 0x0000005841417220 */ /* 0x000fe20000400000 */
[----:B------:R0:W-:Y:S01]  /*5890*/  @P1 STG.E.U16 desc[UR36][R10.64+0x2], R9 ;  /* 0x000002090a001986 */ /* 0x0001e2000c101524 */
[----:B------:R-:W-:Y:S01]  /*58a0*/  F2FP.F16.F32.PACK_AB R60, RZ, R60 ;  /* 0x0000003cff3c723e */ /* 0x000fe200000000ff */
[-C--:B------:R-:W-:Y:S01]  /*58b0*/  FMUL R66, R66, R88.reuse ;  /* 0x0000005842427220 */ /* 0x080fe20000400000 */
[----:B------:R-:W-:Y:S01]  /*58c0*/  F2FP.F16.F32.PACK_AB R61, RZ, R61 ;  /* 0x0000003dff3d723e */ /* 0x000fe200000000ff */
[-C--:B------:R-:W-:Y:S01]  /*58d0*/  FMUL R67, R67, R88.reuse ;  /* 0x0000005843437220 */ /* 0x080fe20000400000 */
[----:B------:R-:W-:Y:S01]  /*58e0*/  F2FP.F16.F32.PACK_AB R63, RZ, R63 ;  /* 0x0000003fff3f723e */ /* 0x000fe200000000ff */
[----:B------:R-:W-:Y:S01]  /*58f0*/  FMUL R68, R68, R88 ;  /* 0x0000005844447220 */ /* 0x000fe20000400000 */
[----:B------:R-:W-:Y:S01]  /*5900*/  F2FP.F16.F32.PACK_AB R62, RZ, R62 ;  /* 0x0000003eff3e723e */ /* 0x000fe200000000ff */
[----:B------:R-:W-:Y:S01]  /*5910*/  FMUL R69, R69, R88 ;  /* 0x0000005845457220 */ /* 0x000fe20000400000 */
[----:B------:R-:W-:Y:S01]  /*5920*/  F2FP.F16.F32.PACK_AB R64, RZ, R64 ;  /* 0x00000040ff40723e */ /* 0x000fe200000000ff */
[-C--:B------:R-:W-:Y:S01]  /*5930*/  FMUL R70, R70, R88.reuse ;  /* 0x0000005846467220 */ /* 0x080fe20000400000 */
[----:B------:R-:W-:Y:S01]  /*5940*/  F2FP.F16.F32.PACK_AB R65, RZ, R65 ;  /* 0x00000041ff41723e */ /* 0x000fe200000000ff */
[----:B0-----:R-:W-:Y:S01]  /*5950*/  IMAD.X R9, R5, 0x1, R15, P0 ;  /* 0x0000000105097824 */ /* 0x001fe200000e060f */
[----:B------:R-:W-:Y:S01]  /*5960*/  ISETP.GT.AND P0, PT, R3, 0x8, P3 ;  /* 0x000000080300780c */ /* 0x000fe20001f04270 */
[-C--:B------:R-:W-:Y:S01]  /*5970*/  FMUL R71, R71, R88.reuse ;  /* 0x0000005847477220 */ /* 0x080fe20000400000 */
[----:B------:R-:W-:Y:S01]  /*5980*/  ISETP.GT.AND P3, PT, R4, 0x9, PT ;  /* 0x000000090400780c */ /* 0x000fe20003f64270 */
[----:B------:R-:W-:Y:S01]  /*5990*/  FMUL R72, R72, R88 ;  /* 0x0000005848487220 */ /* 0x000fe20000400000 */
[----:B------:R-:W-:Y:S01]  /*59a0*/  @P2 STG.E.U16 desc[UR36][R8.64], R58 ;  /* 0x0000003a08002986 */ /* 0x000fe2000c101524 */
[----:B------:R-:W-:Y:S01]  /*59b0*/  IADD3 R6, P1, P2, R57, R14, R7 ;  /* 0x0000000e39067210 */ /* 0x000fe20007a3e007 */
[----:B------:R-:W-:Y:S01]  /*59c0*/  FMUL R73, R73, R88 ;  /* 0x0000005849497220 */ /* 0x000fe20000400000 */
[----:B------:R-:W-:Y:S01]  /*59d0*/  F2FP.F16.F32.PACK_AB R66, RZ, R66 ;  /* 0x00000042ff42723e */ /* 0x000fe200000000ff */
[-C--:B------:R-:W-:Y:S01]  /*59e0*/  FMUL R74, R74, R88.reuse ;  /* 0x000000584a4a7220 */ /* 0x080fe20000400000 */
[----:B------:R-:W-:Y:S01]  /*59f0*/  IADD3.X R7, R23, R15, R5, P1, P2 ;  /* 0x0000000f17077210 */ /* 0x000fe20000fe4405 */
[-C--:B------:R-:W-:Y:S01]  /*5a00*/  FMUL R75, R75, R88.reuse ;  /* 0x000000584b4b7220 */ /* 0x080fe20000400000 */
[C---:B------:R-:W-:Y:S01]  /*5a10*/  ISETP.GT.AND P1, PT, R3.reuse, RZ, P4 ;  /* 0x000000ff0300720c */ /* 0x040fe20002724270 */
[-C--:B------:R-:W-:Y:S01]  /*5a20*/  FMUL R76, R76, R88.reuse ;  /* 0x000000584c4c7220 */ /* 0x080fe20000400000 */
[----:B------:R-:W-:Y:S01]  /*5a30*/  @P0 STG.E.U16 desc[UR36][R8.64+0x2], R59 ;  /* 0x0000023b08000986 */ /* 0x000fe2000c101524 */
[----:B------:R-:W-:Y:S01]  /*5a40*/  ISETP.GT.AND P0, PT, R3, RZ, P3 ;  /* 0x000000ff0300720c */ /* 0x000fe20001f04270 */
[-C--:B------:R-:W-:Y:S01]  /*5a50*/  FMUL R77, R77, R88.reuse ;  /* 0x000000584d4d7220 */ /* 0x080fe20000400000 */
[----:B------:R-:W-:Y:S01]  /*5a60*/  ISETP.GT.AND P2, PT, R4, 0x11, PT ;  /* 0x000000110400780c */ /* 0x000fe20003f44270 */
[-C--:B------:R-:W-:Y:S01]  /*5a70*/  FMUL R78, R78, R88.reuse ;  /* 0x000000584e4e7220 */ /* 0x080fe20000400000 */
[----:B------:R-:W-:Y:S01]  /*5a80*/  F2FP.F16.F32.PACK_AB R67, RZ, R67 ;  /* 0x00000043ff43723e */ /* 0x000fe200000000ff */
[----:B------:R-:W-:Y:S01]  /*5a90*/  FMUL R79, R79, R88 ;  /* 0x000000584f4f7220 */ /* 0x000fe20000400000 */
[----:B------:R-:W-:Y:S01]  /*5aa0*/  F2FP.F16.F32.PACK_AB R68, RZ, R68 ;  /* 0x00000044ff44723e */ /* 0x000fe200000000ff */
[-C--:B------:R-:W-:Y:S01]  /*5ab0*/  FMUL R80, R80, R88.reuse ;  /* 0x0000005850507220 */ /* 0x080fe20000400000 */
[----:B------:R-:W-:Y:S01]  /*5ac0*/  F2FP.F16.F32.PACK_AB R69, RZ, R69 ;  /* 0x00000045ff45723e */ /* 0x000fe200000000ff */
[----:B------:R-:W-:Y:S01]  /*5ad0*/  FMUL R81, R81, R88 ;  /* 0x0000005851517220 */ /* 0x000fe20000400000 */
[--C-:B------:R-:W-:Y:S01]  /*5ae0*/  @P1 IMAD.MOV.U32 R10, RZ, RZ, R14.reuse ;  /* 0x000000ffff0a1224 */ /* 0x100fe200078e000e */
[----:B------:R-:W-:Y:S01]  /*5af0*/  F2FP.F16.F32.PACK_AB R70, RZ, R70 ;  /* 0x00000046ff46723e */ /* 0x000fe200000000ff */
[--C-:B------:R-:W-:Y:S01]  /*5b00*/  @P1 IMAD.MOV.U32 R11, RZ, RZ, R15.reuse ;  /* 0x000000ffff0b1224 */ /* 0x100fe200078e000f */
[----:B------:R-:W-:Y:S01]  /*5b10*/  F2FP.F16.F32.PACK_AB R71, RZ, R71 ;  /* 0x00000047ff47723e */ /* 0x000fe200000000ff */
[----:B------:R-:W-:Y:S01]  /*5b20*/  FMUL R82, R82, R88 ;  /* 0x0000005852527220 */ /* 0x000fe20000400000 */
[----:B------:R-:W-:Y:S01]  /*5b30*/  F2FP.F16.F32.PACK_AB R72, RZ, R72 ;  /* 0x00000048ff48723e */ /* 0x000fe200000000ff */
[-C--:B------:R-:W-:Y:S01]  /*5b40*/  FMUL R83, R83, R88.reuse ;  /* 0x0000005853537220 */ /* 0x080fe20000400000 */
[----:B------:R0:W-:Y:S01]  /*5b50*/  @P1 STG.E.U16 desc[UR36][R10.64+0x10], R60 ;  /* 0x0000103c0a001986 */ /* 0x0001e2000c101524 */
[----:B------:R-:W-:Y:S01]  /*5b60*/  ISETP.GT.AND P1, PT, R3, 0x8, P4 ;  /* 0x000000080300780c */ /* 0x000fe20002724270 */
[-C--:B------:R-:W-:Y:S01]  /*5b70*/  FMUL R84, R84, R88.reuse ;  /* 0x0000005854547220 */ /* 0x080fe20000400000 */
[----:B------:R-:W-:Y:S01]  /*5b80*/  F2FP.F16.F32.PACK_AB R73, RZ, R73 ;  /* 0x00000049ff49723e */ /* 0x000fe200000000ff */
[----:B------:R-:W-:Y:S01]  /*5b90*/  FMUL R85, R85, R88 ;  /* 0x0000005855557220 */ /* 0x000fe20000400000 */
[----:B------:R-:W-:Y:S01]  /*5ba0*/  F2FP.F16.F32.PACK_AB R74, RZ, R74 ;  /* 0x0000004aff4a723e */ /* 0x000fe200000000ff */
[-C--:B------:R-:W-:Y:S01]  /*5bb0*/  FMUL R86, R86, R88.reuse ;  /* 0x0000005856567220 */ /* 0x080fe20000400000 */
[----:B------:R-:W-:Y:S01]  /*5bc0*/  F2FP.F16.F32.PACK_AB R75, RZ, R75 ;  /* 0x0000004bff4b723e */ /* 0x000fe200000000ff */
[-C--:B------:R-:W-:Y:S01]  /*5bd0*/  FMUL R87, R87, R88.reuse ;  /* 0x0000005857577220 */ /* 0x080fe20000400000 */
[----:B------:R-:W-:Y:S01]  /*5be0*/  ISETP.GT.AND P5, PT, R4, 0x28, PT ;  /* 0x000000280400780c */ /* 0x000fe20003fa4270 */
[----:B------:R-:W-:Y:S01]  /*5bf0*/  FMUL R24, R24, R88 ;  /* 0x0000005818187220 */ /* 0x000fe20000400000 */
[----:B------:R-:W-:Y:S01]  /*5c00*/  F2FP.F16.F32.PACK_AB R76, RZ, R76 ;  /* 0x0000004cff4c723e */ /* 0x000fe200000000ff */
[--C-:B0-----:R-:W-:Y:S01]  /*5c10*/  @P0 IMAD.MOV.U32 R10, RZ, RZ, R14.reuse ;  /* 0x000000ffff0a0224 */ /* 0x101fe200078e000e */
[----:B------:R-:W-:Y:S01]  /*5c20*/  ISETP.GT.AND P4, PT, R4, 0x29, PT ;  /* 0x000000290400780c */ /* 0x000fe20003f84270 */
        /* <DEDUP_REMOVED lines=8> */
[C---:B------:R-:W-:Y:S01]  /*5cb0*/  ISETP.GT.AND P3, PT, R4.reuse, 0x10, PT ;  /* 0x000000100400780c */ /* 0x040fe20003f64270 */
[----:B------:R-:W-:Y:S01]  /*5cc0*/  @P1 STG.E.U16 desc[UR36][R8.64+0x10], R62 ;  /* 0x0000103e08001986 */ /* 0x000fe2000c101524 */
        /* <DEDUP_REMOVED lines=8> */
[----:B------:R-:W-:Y:S01]  /*5d50*/  F2FP.F16.F32.PACK_AB R82, RZ, R82 ;  /* 0x00000052ff52723e */ /* 0x000fe200000000ff */
[----:B------:R-:W-:Y:S01]  /*5d60*/  @P0 STG.E.U16 desc[UR36][R8.64+0x12], R63 ;  /* 0x0000123f08000986 */ /* 0x000fe2000c101524 */
[----:B------:R-:W-:Y:S01]  /*5d70*/  ISETP.GT.AND P0, PT, R3, RZ, P3 ;  /* 0x000000ff0300720c */ /* 0x000fe20001f04270 */
[-C--:B------:R-:W-:Y:S01]  /*5d80*/  FMUL R32, R32, R88.reuse ;  /* 0x0000005820207220 */ /* 0x080fe20000400000 */
[----:B------:R-:W-:Y:S01]  /*5d90*/  F2FP.F16.F32.PACK_AB R83, RZ, R83 ;  /* 0x00000053ff53723e */ /* 0x000fe200000000ff */
[----:B------:R-:W-:Y:S01]  /*5da0*/  FMUL R33, R33, R88 ;  /* 0x0000005821217220 */ /* 0x000fe20000400000 */
[----:B------:R-:W-:Y:S01]  /*5db0*/  F2FP.F16.F32.PACK_AB R84, RZ, R84 ;  /* 0x00000054ff54723e */ /* 0x000fe200000000ff */
[-C--:B------:R-:W-:Y:S01]  /*5dc0*/  FMUL R34, R34, R88.reuse ;  /* 0x0000005822227220 */ /* 0x080fe20000400000 */
[----:B------:R-:W-:Y:S01]  /*5dd0*/  P2R R5, PR, RZ, 0x20 ;  /* 0x00000020ff057803 */ /* 0x000fe20000000000 */
[-C--:B------:R-:W-:Y:S01]  /*5de0*/  FMUL R35, R35, R88.reuse ;  /* 0x0000005823237220 */ /* 0x080fe20000400000 */
[----:B------:R-:W-:Y:S01]  /*5df0*/  F2FP.F16.F32.PACK_AB R85, RZ, R85 ;  /* 0x00000055ff55723e */ /* 0x000fe200000000ff */
[----:B------:R-:W-:Y:S01]  /*5e00*/  FMUL R36, R36, R88 ;  /* 0x0000005824247220 */ /* 0x000fe20000400000 */
[----:B------:R-:W-:Y:S01]  /*5e10*/  F2FP.F16.F32.PACK_AB R86, RZ, R86 ;  /* 0x00000056ff56723e */ /* 0x000fe200000000ff */
[----:B------:R-:W-:Y:S01]  /*5e20*/  FMUL R37, R37, R88 ;  /* 0x0000005825257220 */ /* 0x000fe20000400000 */
[----:B------:R-:W-:Y:S01]  /*5e30*/  F2FP.F16.F32.PACK_AB R87, RZ, R87 ;  /* 0x00000057ff57723e */ /* 0x000fe200000000ff */
[--C-:B0-----:R-:W-:Y:S01]  /*5e40*/  @P0 IMAD.MOV.U32 R10, RZ, RZ, R14.reuse ;  /* 0x000000ffff0a0224 */ /* 0x101fe200078e000e */
[----:B------:R-:W-:Y:S01]  /*5e50*/  F2FP.F16.F32.PACK_AB R24, RZ, R24 ;  /* 0x00000018ff18723e */ /* 0x000fe200000000ff */
[--C-:B------:R-:W-:Y:S01]  /*5e60*/  @P0 IMAD.MOV.U32 R11, RZ, RZ, R15.reuse ;  /* 0x000000ffff0b0224 */ /* 0x100fe200078e000f */
[----:B------:R-:W-:Y:S01]  /*5e70*/  F2FP.F16.F32.PACK_AB R25, RZ, R25 ;  /* 0x00000019ff19723e */ /* 0x000fe200000000ff */
[----:B------:R-:W-:Y:S01]  /*5e80*/  FMUL R38, R38, R88 ;  /* 0x0000005826267220 */ /* 0x000fe20000400000 */
[----:B------:R-:W-:Y:S01]  /*5e90*/  F2FP.F16.F32.PACK_AB R26, RZ, R26 ;  /* 0x0000001aff1a723e */ /* 0x000fe200000000ff */
[-C--:B------:R-:W-:Y:S01]  /*5ea0*/  FMUL R39, R39, R88.reuse ;  /* 0x0000005827277220 */ /* 0x080fe20000400000 */
[----:B------:R0:W-:Y:S01]  /*5eb0*/  @P0 STG.E.U16 desc[UR36][R10.64+0x20], R64 ;  /* 0x000020400a000986 */ /* 0x0001e2000c101524 */
[----:B------:R-:W-:Y:S01]  /*5ec0*/  ISETP.GT.AND P0, PT, R3, RZ, P2 ;  /* 0x000000ff0300720c */ /* 0x000fe20001704270 */
        /* <DEDUP_REMOVED lines=12> */
[----:B0-----:R-:W-:Y:S01]  /*5f90*/  @P0 IMAD.MOV.U32 R10, RZ, RZ, R14 ;  /* 0x000000ffff0a0224 */ /* 0x001fe200078e000e */
[----:B------:R-:W-:Y:S01]  /*5fa0*/  F2FP.F16.F32.PACK_AB R33, RZ, R33 ;  /* 0x00000021ff21723e */ /* 0x000fe200000000ff */
[----:B------:R-:W-:Y:S01]  /*5fb0*/  @P0 IMAD.MOV.U32 R11, RZ, RZ, R15 ;  /* 0x000000ffff0b0224 */ /* 0x000fe200078e000f */
[----:B------:R-:W-:Y:S01]  /*5fc0*/  F2FP.F16.F32.PACK_AB R34, RZ, R34 ;  /* 0x00000022ff22723e */ /* 0x000fe200000000ff */
[-C--:B------:R-:W-:Y:S01]  /*5fd0*/  FMUL R46, R46, R88.reuse ;  /* 0x000000582e2e7220 */ /* 0x080fe20000400000 */
[----:B------:R-:W-:Y:S01]  /*5fe0*/  F2FP.F16.F32.PACK_AB R35, RZ, R35 ;  /* 0x00000023ff23723e */ /* 0x000fe200000000ff */
[-C--:B------:R-:W-:Y:S01]  /*5ff0*/  FMUL R47, R47, R88.reuse ;  /* 0x000000582f2f7220 */ /* 0x080fe20000400000 */
[----:B------:R0:W-:Y:S01]  /*6000*/  @P0 STG.E.U16 desc[UR36][R10.64+0x22], R65 ;  /* 0x000022410a000986 */ /* 0x0001e2000c101524 */
[----:B------:R-:W-:Y:S01]  /*6010*/  ISETP.GT.AND P0, PT, R3, 0x8, P3 ;  /* 0x000000080300780c */ /* 0x000fe20001f04270 */
[-C--:B------:R-:W-:Y:S01]  /*6020*/  FMUL R48, R48, R88.reuse ;  /* 0x0000005830307220 */ /* 0x080fe20000400000 */
[----:B------:R-:W-:Y:S01]  /*6030*/  ISETP.GT.AND P3, PT, R4, 0x30, PT ;  /* 0x000000300400780c */ /* 0x000fe20003f64270 */
        /* <DEDUP_REMOVED lines=11> */
[----:B------:R-:W-:Y:S01]  /*60f0*/  ISETP.GT.AND P0, PT, R3, 0x8, P2 ;  /* 0x000000080300780c */ /* 0x000fe20001704270 */
[-C--:B------:R-:W-:Y:S01]  /*6100*/  FMUL R54, R54, R88.reuse ;  /* 0x0000005836367220 */ /* 0x080fe20000400000 */
[----:B------:R-:W-:Y:S01]  /*6110*/  ISETP.GT.AND P2, PT, R4, 0x18, PT ;  /* 0x000000180400780c */ /* 0x000fe20003f44270 */
[----:B------:R-:W-:Y:S01]  /*6120*/  FMUL R55, R55, R88 ;  /* 0x0000005837377220 */ /* 0x000fe20000400000 */
[----:B------:R-:W-:-:S02]  /*6130*/  F2FP.F16.F32.PACK_AB R41, RZ, R41 ;  /* 0x00000029ff29723e */ /* 0x000fc400000000ff */
[----:B------:R-:W-:Y:S02]  /*6140*/  F2FP.F16.F32.PACK_AB R42, RZ, R42 ;  /* 0x0000002aff2a723e */ /* 0x000fe400000000ff */
[----:B------:R-:W-:Y:S02]  /*6150*/  F2FP.F16.F32.PACK_AB R43, RZ, R43 ;  /* 0x0000002bff2b723e */ /* 0x000fe400000000ff */
[----:B------:R-:W-:Y:S02]  /*6160*/  F2FP.F16.F32.PACK_AB R44, RZ, R44 ;  /* 0x0000002cff2c723e */ /* 0x000fe400000000ff */
[----:B------:R-:W-:Y:S01]  /*6170*/  F2FP.F16.F32.PACK_AB R45, RZ, R45 ;  /* 0x0000002dff2d723e */ /* 0x000fe200000000ff */
[----:B------:R-:W-:Y:S01]  /*6180*/  @P0 STG.E.U16 desc[UR36][R8.64+0x22], R67 ;  /* 0x0000224308000986 */ /* 0x000fe2000c101524 */
[----:B------:R-:W-:Y:S02]  /*6190*/  ISETP.GT.AND P0, PT, R3, RZ, P2 ;  /* 0x000000ff0300720c */ /* 0x000fe40001704270 */
[----:B------:R-:W-:-:S02]  /*61a0*/  F2FP.F16.F32.PACK_AB R46, RZ, R46 ;  /* 0x0000002eff2e723e */ /* 0x000fc400000000ff */
[----:B------:R-:W-:Y:S02]  /*61b0*/  F2FP.F16.F32.PACK_AB R47, RZ, R47 ;  /* 0x0000002fff2f723e */ /* 0x000fe400000000ff */
[----:B------:R-:W-:Y:S02]  /*61c0*/  F2FP.F16.F32.PACK_AB R48, RZ, R48 ;  /* 0x00000030ff30723e */ /* 0x000fe400000000ff */
[----:B------:R-:W-:Y:S02]  /*61d0*/  F2FP.F16.F32.PACK_AB R49, RZ, R49 ;  /* 0x00000031ff31723e */ /* 0x000fe400000000ff */
[----:B------:R-:W-:Y:S02]  /*61e0*/  F2FP.F16.F32.PACK_AB R50, RZ, R50 ;  /* 0x00000032ff32723e */ /* 0x000fe400000000ff */
[----:B------:R-:W-:Y:S01]  /*61f0*/  F2FP.F16.F32.PACK_AB R51, RZ, R51 ;  /* 0x00000033ff33723e */ /* 0x000fe200000000ff */
[----:B0-----:R-:W-:Y:S01]  /*6200*/  @P0 IMAD.MOV.U32 R10, RZ, RZ, R14 ;  /* 0x000000ffff0a0224 */ /* 0x001fe200078e000e */
[----:B------:R-:W-:Y:S01]  /*6210*/  F2FP.F16.F32.PACK_AB R52, RZ, R52 ;  /* 0x00000034ff34723e */ /* 0x000fe200000000ff */
[----:B------:R-:W-:Y:S01]  /*6220*/  @P0 IMAD.MOV.U32 R11, RZ, RZ, R15 ;  /* 0x000000ffff0b0224 */ /* 0x000fe200078e000f */
[----:B------:R-:W-:-:S02]  /*6230*/  F2FP.F16.F32.PACK_AB R53, RZ, R53 ;  /* 0x00000035ff35723e */ /* 0x000fc400000000ff */
[----:B------:R-:W-:Y:S02]  /*6240*/  F2FP.F16.F32.PACK_AB R54, RZ, R54 ;  /* 0x00000036ff36723e */ /* 0x000fe400000000ff */
[----:B------:R0:W-:Y:S01]  /*6250*/  @P0 STG.E.U16 desc[UR36][R10.64+0x30], R68 ;  /* 0x000030440a000986 */ /* 0x0001e2000c101524 */
[----:B------:R-:W-:Y:S02]  /*6260*/  ISETP.GT.AND P0, PT, R3, RZ, P1 ;  /* 0x000000ff0300720c */ /* 0x000fe40000f04270 */
[----:B------:R-:W-:-:S11]  /*6270*/  F2FP.F16.F32.PACK_AB R55, RZ, R55 ;  /* 0x00000037ff37723e */ /* 0x000fd600000000ff */
[----:B0-----:R-:W-:Y:S02]  /*6280*/  @P0 IMAD.MOV.U32 R10, RZ, RZ, R14 ;  /* 0x000000ffff0a0224 */ /* 0x001fe400078e000e */
[----:B------:R-:W-:-:S05]  /*6290*/  @P0 IMAD.MOV.U32 R11, RZ, RZ, R15 ;  /* 0x000000ffff0b0224 */ /* 0x000fca00078e000f */
[----:B------:R0:W-:Y:S01]  /*62a0*/  @P0 STG.E.U16 desc[UR36][R10.64+0x32], R69 ;  /* 0x000032450a000986 */ /* 0x0001e2000c101524 */
[----:B------:R-:W-:Y:S02]  /*62b0*/  ISETP.GT.AND P0, PT, R3, 0x8, P2 ;  /* 0x000000080300780c */ /* 0x000fe40001704270 */
[----:B------:R-:W-:-:S11]  /*62c0*/  ISETP.GT.AND P2, PT, R4, 0x20, PT ;  /* 0x000000200400780c */ /* 0x000fd60003f44270 */
[----:B------:R-:W-:Y:S01]  /*62d0*/  @P0 STG.E.U16 desc[UR36][R8.64+0x30], R70 ;  /* 0x0000304608000986 */ /* 0x000fe2000c101524 */
[----:B------:R-:W-:Y:S02]  /*62e0*/  ISETP.GT.AND P0, PT, R3, 0x8, P1 ;  /* 0x000000080300780c */ /* 0x000fe40000f04270 */
[----:B------:R-:W-:-:S11]  /*62f0*/  ISETP.GT.AND P1, PT, R4, 0x21, PT ;  /* 0x000000210400780c */ /* 0x000fd60003f24270 */
[----:B------:R-:W-:Y:S01]  /*6300*/  @P0 STG.E.U16 desc[UR36][R8.64+0x32], R71 ;  /* 0x0000324708000986 */ /* 0x000fe2000c101524 */
[----:B------:R-:W-:-:S13]  /*6310*/  ISETP.GT.AND P0, PT, R3, RZ, P2 ;  /* 0x000000ff0300720c */ /* 0x000fda0001704270 */
[----:B0-----:R-:W-:Y:S02]  /*6320*/  @P0 IMAD.MOV.U32 R10, RZ, RZ, R14 ;  /* 0x000000ffff0a0224 */ /* 0x001fe400078e000e */
[----:B------:R-:W-:-:S05]  /*6330*/  @P0 IMAD.MOV.U32 R11, RZ, RZ, R15 ;  /* 0x000000ffff0b0224 */ /* 0x000fca00078e000f */
[----:B------:R0:W-:Y:S01]  /*6340*/  @P0 STG.E.U16 desc[UR36][R10.64+0x40], R72 ;  /* 0x000040480a000986 */ /* 0x0001e2000c101524 */
[----:B------:R-:W-:-:S13]  /*6350*/  ISETP.GT.AND P0, PT, R3, RZ, P1 ;  /* 0x000000ff0300720c */ /* 0x000fda0000f04270 */
[----:B0-----:R-:W-:Y:S02]  /*6360*/  @P0 IMAD.MOV.U32 R10, RZ, RZ, R14 ;  /* 0x000000ffff0a0224 */ /* 0x001fe400078e000e */
[----:B------:R-:W-:-:S05]  /*6370*/  @P0 IMAD.MOV.U32 R11, RZ, RZ, R15 ;  /* 0x000000ffff0b0224 */ /* 0x000fca00078e000f */
[----:B------:R0:W-:Y:S01]  /*6380*/  @P0 STG.E.U16 desc[UR36][R10.64+0x42], R73 ;  /* 0x000042490a000986 */ /* 0x0001e2000c101524 */
[----:B------:R-:W-:Y:S02]  /*6390*/  ISETP.GT.AND P0, PT, R3, 0x8, P2 ;  /* 0x000000080300780c */ /* 0x000fe40001704270 */
[----:B------:R-:W-:-:S11]  /*63a0*/  ISETP.GT.AND P2, PT, R4, 0x38, PT ;  /* 0x000000380400780c */ /* 0x000fd60003f44270 */
[----:B------:R-:W-:Y:S01]  /*63b0*/  @P0 STG.E.U16 desc[UR36][R8.64+0x40], R74 ;  /* 0x0000404a08000986 */ /* 0x000fe2000c101524 */
[----:B------:R-:W-:-:S13]  /*63c0*/  ISETP.GT.AND P0, PT, R3, 0x8, P1 ;  /* 0x000000080300780c */ /* 0x000fda0000f04270 */
        /* <DEDUP_REMOVED lines=9> */
[----:B------:R-:W-:-:S13]  /*6460*/  ISETP.GT.AND P0, PT, R3, 0x8, P5 ;  /* 0x000000080300780c */ /* 0x000fda0002f04270 */
[----:B------:R-:W-:Y:S01]  /*6470*/  @P0 STG.E.U16 desc[UR36][R8.64+0x50], R78 ;  /* 0x0000504e08000986 */ /* 0x000fe2000c101524 */
[----:B------:R-:W-:-:S13]  /*6480*/  ISETP.GT.AND P0, PT, R3, 0x8, P4 ;  /* 0x000000080300780c */ /* 0x000fda0002704270 */
[----:B------:R-:W-:Y:S01]  /*6490*/  @P0 STG.E.U16 desc[UR36][R8.64+0x52], R79 ;  /* 0x0000524f08000986 */ /* 0x000fe2000c101524 */
[----:B------:R-:W-:-:S13]  /*64a0*/  ISETP.GT.AND P0, PT, R3, RZ, P3 ;  /* 0x000000ff0300720c */ /* 0x000fda0001f04270 */
[----:B0-----:R-:W-:Y:S02]  /*64b0*/  @P0 IMAD.MOV.U32 R10, RZ, RZ, R14 ;  /* 0x000000ffff0a0224 */ /* 0x001fe400078e000e */
[----:B------:R-:W-:-:S05]  /*64c0*/  @P0 IMAD.MOV.U32 R11, RZ, RZ, R15 ;  /* 0x000000ffff0b0224 */ /* 0x000fca00078e000f */
[----:B------:R0:W-:Y:S01]  /*64d0*/  @P0 STG.E.U16 desc[UR36][R10.64+0x60], R80 ;  /* 0x000060500a000986 */ /* 0x0001e2000c101524 */
[----:B------:R-:W-:-:S04]  /*64e0*/  ISETP.GT.AND P0, PT, R4, 0x31, PT ;  /* 0x000000310400780c */ /* 0x000fc80003f04270 */
        /* <DEDUP_REMOVED lines=8> */
[----:B------:R-:W-:-:S04]  /*6570*/  IADD3 R12, P1, R57, R8, RZ ;  /* 0x00000008390c7210 */ /* 0x000fc80007f3e0ff */
[----:B------:R-:W-:Y:S02]  /*6580*/  IADD3.X R13, R23, R9, RZ, P1, !PT ;  /* 0x00000009170d7210 */ /* 0x000fe40000ffe4ff */
[----:B------:R-:W-:-:S13]  /*6590*/  ISETP.GT.AND P1, PT, R3, RZ, P2 ;  /* 0x000000ff0300720c */ /* 0x000fda0001724270 */
[----:B------:R-:W-:Y:S01]  /*65a0*/  @P1 STG.E.U16 desc[UR36][R14.64+0x70], R84 ;  /* 0x000070540e001986 */ /* 0x000fe2000c101524 */
[----:B------:R-:W-:-:S05]  /*65b0*/  IADD3 R20, P1, R57, R8, RZ ;  /* 0x0000000839147210 */ /* 0x000fca0007f3e0ff */
[----:B------:R-:W-:Y:S01]  /*65c0*/  IMAD.X R21, R23, 0x1, R9, P1 ;  /* 0x0000000117157824 */ /* 0x000fe200008e0609 */
[----:B0-----:R-:W-:-:S05]  /*65d0*/  IADD3 R10, P1, R57, R14, RZ ;  /* 0x0000000e390a7210 */ /* 0x001fca0007f3e0ff */
[----:B------:R-:W-:Y:S01]  /*65e0*/  IMAD.X R11, R23, 0x1, R15, P1 ;  /* 0x00000001170b7824 */ /* 0x000fe200008e060f */
[----:B------:R-:W-:-:S04]  /*65f0*/  ISETP.GT.AND P1, PT, R4, 0x39, PT ;  /* 0x000000390400780c */ /* 0x000fc80003f24270 */
[----:B------:R-:W-:-:S13]  /*6600*/  ISETP.GT.AND P5, PT, R3, RZ, P1 ;  /* 0x000000ff0300720c */ /* 0x000fda0000fa4270 */
[----:B------:R-:W-:Y:S01]  /*6610*/  @P5 STG.E.U16 desc[UR36][R14.64+0x72], R85 ;  /* 0x000072550e005986 */ /* 0x000fe2000c101524 */
[----:B------:R-:W-:-:S13]  /*6620*/  ISETP.GT.AND P5, PT, R3, 0x8, P2 ;  /* 0x000000080300780c */ /* 0x000fda00017a4270 */
[----:B------:R-:W-:Y:S01]  /*6630*/  @P5 STG.E.U16 desc[UR36][R8.64+0x70], R86 ;  /* 0x0000705608005986 */ /* 0x000fe2000c101524 */
[----:B------:R-:W-:-:S13]  /*6640*/  ISETP.GT.AND P5, PT, R3, 0x8, P1 ;  /* 0x000000080300780c */ /* 0x000fda0000fa4270 */
[----:B------:R0:W-:Y:S01]  /*6650*/  @P5 STG.E.U16 desc[UR36][R8.64+0x72], R87 ;  /* 0x0000725708005986 */ /* 0x0001e2000c101524 */
[C---:B------:R-:W-:Y:S02]  /*6660*/  ISETP.GT.AND P5, PT, R3.reuse, 0x80, P6 ;  /* 0x000000800300780c */ /* 0x040fe400037a4270 */
[----:B------:R-:W-:-:S11]  /*6670*/  ISETP.GT.AND P6, PT, R3, 0x88, P6 ;  /* 0x000000880300780c */ /* 0x000fd600037c4270 */
[----:B------:R-:W-:Y:S01]  /*6680*/  @P5 STG.E.U16 desc[UR36][R10.64], R24 ;  /* 0x000000180a005986 */ /* 0x000fe2000c101524 */
[----:B------:R-:W-:-:S04]  /*6690*/  ISETP.GT.AND P5, PT, R4, 0x1, PT ;  /* 0x000000010400780c */ /* 0x000fc80003fa4270 */
[----:B------:R-:W-:-:S13]  /*66a0*/  ISETP.GT.AND P5, PT, R3, 0x80, P5 ;  /* 0x000000800300780c */ /* 0x000fda0002fa4270 */
[----:B0-----:R-:W-:Y:S02]  /*66b0*/  @P5 IMAD.MOV.U32 R8, RZ, RZ, R10 ;  /* 0x000000ffff085224 */ /* 0x001fe400078e000a */
[----:B------:R-:W-:-:S05]  /*66c0*/  @P5 IMAD.MOV.U32 R9, RZ, RZ, R11 ;  /* 0x000000ffff095224 */ /* 0x000fca00078e000b */
[----:B------:R0:W-:Y:S01]  /*66d0*/  @P5 STG.E.U16 desc[UR36][R8.64+0x2], R25 ;  /* 0x0000021908005986 */ /* 0x0001e2000c101524 */
[----:B------:R-:W-:-:S03]  /*66e0*/  ISETP.NE.AND P5, PT, R5, RZ, PT ;  /* 0x000000ff0500720c */ /* 0x000fc60003fa5270 */
[----:B------:R-:W-:Y:S01]  /*66f0*/  @P6 STG.E.U16 desc[UR36][R12.64], R26 ;  /* 0x0000001a0c006986 */ /* 0x000fe2000c101524 */
[----:B------:R-:W-:-:S04]  /*6700*/  ISETP.GT.AND P6, PT, R4, 0x1, PT ;  /* 0x000000010400780c */ /* 0x000fc80003fc4270 */
[----:B------:R-:W-:-:S13]  /*6710*/  ISETP.GT.AND P6, PT, R3, 0x88, P6 ;  /* 0x000000880300780c */ /* 0x000fda00037c4270 */
[----:B------:R-:W-:Y:S01]  /*6720*/  @P6 STG.E.U16 desc[UR36][R20.64+0x2], R27 ;  /* 0x0000021b14006986 */ /* 0x000fe2000c101524 */
[----:B------:R-:W-:-:S04]  /*6730*/  ISETP.GT.AND P6, PT, R4, 0x8, PT ;  /* 0x000000080400780c */ /* 0x000fc80003fc4270 */
[----:B------:R-:W-:-:S13]  /*6740*/  ISETP.GT.AND P6, PT, R3, 0x80, P6 ;  /* 0x000000800300780c */ /* 0x000fda00037c4270 */
[----:B0-----:R-:W-:Y:S02]  /*6750*/  @P6 IMAD.MOV.U32 R8, RZ, RZ, R10 ;  /* 0x000000ffff086224 */ /* 0x001fe400078e000a */
[----:B------:R-:W-:-:S05]  /*6760*/  @P6 IMAD.MOV.U32 R9, RZ, RZ, R11 ;  /* 0x000000ffff096224 */ /* 0x000fca00078e000b */
[----:B------:R0:W-:Y:S01]  /*6770*/  @P6 STG.E.U16 desc[UR36][R8.64+0x10], R28 ;  /* 0x0000101c08006986 */ /* 0x0001e2000c101524 */
[----:B------:R-:W-:-:S04]  /*6780*/  ISETP.GT.AND P6, PT, R4, 0x9, PT ;  /* 0x000000090400780c */ /* 0x000fc80003fc4270 */
[----:B------:R-:W-:-:S13]  /*6790*/  ISETP.GT.AND P6, PT, R3, 0x80, P6 ;  /* 0x000000800300780c */ /* 0x000fda00037c4270 */
[----:B0-----:R-:W-:Y:S02]  /*67a0*/  @P6 IMAD.MOV.U32 R8, RZ, RZ, R10 ;  /* 0x000000ffff086224 */ /* 0x001fe400078e000a */
[----:B------:R-:W-:-:S05]  /*67b0*/  @P6 IMAD.MOV.U32 R9, RZ, RZ, R11 ;  /* 0x000000ffff096224 */ /* 0x000fca00078e000b */
[----:B------:R0:W-:Y:S01]  /*67c0*/  @P6 STG.E.U16 desc[UR36][R8.64+0x12], R29 ;  /* 0x0000121d08006986 */ /* 0x0001e2000c101524 */
[----:B------:R-:W-:-:S04]  /*67d0*/  ISETP.GT.AND P6, PT, R4, 0x8, PT ;  /* 0x000000080400780c */ /* 0x000fc80003fc4270 */
[----:B------:R-:W-:-:S13]  /*67e0*/  ISETP.GT.AND P6, PT, R3, 0x88, P6 ;  /* 0x000000880300780c */ /* 0x000fda00037c4270 */
        /* <DEDUP_REMOVED lines=45> */
[----:B------:R-:W-:Y:S01]  /*6ac0*/  @P6 STG.E.U16 desc[UR36][R8.64+0x42], R41 ;  /* 0x0000422908006986 */ /* 0x000fe2000c101524 */
[----:B------:R-:W-:-:S04]  /*6ad0*/  ISETP.GT.AND P6, PT, R4, 0x20, PT ;  /* 0x000000200400780c */ /* 0x000fc80003fc4270 */
[----:B------:R-:W-:-:S13]  /*6ae0*/  ISETP.GT.AND P6, PT, R3, 0x88, P6 ;  /* 0x000000880300780c */ /* 0x000fda00037c4270 */
[----:B------:R-:W-:Y:S01]  /*6af0*/  @P6 STG.E.U16 desc[UR36][R6.64+0x40], R42 ;  /* 0x0000402a06006986 */ /* 0x000fe2000c101524 */
[----:B------:R-:W-:-:S04]  /*6b00*/  ISETP.GT.AND P6, PT, R4, 0x21, PT ;  /* 0x000000210400780c */ /* 0x000fc80003fc4270 */
[----:B------:R-:W-:-:S13]  /*6b10*/  ISETP.GT.AND P6, PT, R3, 0x88, P6 ;  /* 0x000000880300780c */ /* 0x000fda00037c4270 */
[----:B------:R-:W-:Y:S02]  /*6b20*/  @P6 IMAD.MOV.U32 R4, RZ, RZ, R6 ;  /* 0x000000ffff046224 */ /* 0x000fe400078e0006 */
[----:B------:R-:W-:-:S05]  /*6b30*/  @P6 IMAD.MOV.U32 R5, RZ, RZ, R7 ;  /* 0x000000ffff056224 */ /* 0x000fca00078e0007 */
[----:B------:R0:W-:Y:S01]  /*6b40*/  @P6 STG.E.U16 desc[UR36][R4.64+0x42], R43 ;  /* 0x0000422b04006986 */ /* 0x0001e2000c101524 */
[C---:B------:R-:W-:Y:S02]  /*6b50*/  ISETP.GT.AND P6, PT, R3.reuse, 0x80, P5 ;  /* 0x000000800300780c */ /* 0x040fe40002fc4270 */
[----:B------:R-:W-:-:S11]  /*6b60*/  ISETP.GT.AND P5, PT, R3, 0x88, P5 ;  /* 0x000000880300780c */ /* 0x000fd60002fa4270 */
[----:B0-----:R-:W-:Y:S02]  /*6b70*/  @P6 IMAD.MOV.U32 R4, RZ, RZ, R10 ;  /* 0x000000ffff046224 */ /* 0x001fe400078e000a */
[----:B------:R-:W-:-:S05]  /*6b80*/  @P6 IMAD.MOV.U32 R5, RZ, RZ, R11 ;  /* 0x000000ffff056224 */ /* 0x000fca00078e000b */
[----:B------:R0:W-:Y:S01]  /*6b90*/  @P6 STG.E.U16 desc[UR36][R4.64+0x50], R44 ;  /* 0x0000502c04006986 */ /* 0x0001e2000c101524 */
[C---:B------:R-:W-:Y:S02]  /*6ba0*/  ISETP.GT.AND P6, PT, R3.reuse, 0x80, P4 ;  /* 0x000000800300780c */ /* 0x040fe400027c4270 */
[----:B------:R-:W-:-:S11]  /*6bb0*/  ISETP.GT.AND P4, PT, R3, 0x88, P4 ;  /* 0x000000880300780c */ /* 0x000fd60002784270 */
[----:B0-----:R-:W-:Y:S02]  /*6bc0*/  @P6 IMAD.MOV.U32 R4, RZ, RZ, R10 ;  /* 0x000000ffff046224 */ /* 0x001fe400078e000a */
[----:B------:R-:W-:-:S05]  /*6bd0*/  @P6 IMAD.MOV.U32 R5, RZ, RZ, R11 ;  /* 0x000000ffff056224 */ /* 0x000fca00078e000b */
[----:B------:R0:W-:Y:S02]  /*6be0*/  @P6 STG.E.U16 desc[UR36][R4.64+0x52], R45 ;  /* 0x0000522d04006986 */ /* 0x0001e4000c101524 */
[----:B0-----:R-:W-:Y:S02]  /*6bf0*/  @P5 IMAD.MOV.U32 R4, RZ, RZ, R6 ;  /* 0x000000ffff045224 */ /* 0x001fe400078e0006 */
[----:B------:R-:W-:-:S05]  /*6c00*/  @P5 IMAD.MOV.U32 R5, RZ, RZ, R7 ;  /* 0x000000ffff055224 */ /* 0x000fca00078e0007 */
[----:B------:R0:W-:Y:S01]  /*6c10*/  @P5 STG.E.U16 desc[UR36][R4.64+0x50], R46 ;  /* 0x0000502e04005986 */ /* 0x0001e2000c101524 */
[C---:B------:R-:W-:Y:S02]  /*6c20*/  ISETP.GT.AND P5, PT, R3.reuse, 0x80, P3 ;  /* 0x000000800300780c */ /* 0x040fe40001fa4270 */
[----:B------:R-:W-:Y:S01]  /*6c30*/  ISETP.GT.AND P3, PT, R3, 0x88, P3 ;  /* 0x000000880300780c */ /* 0x000fe20001f64270 */
        /* <DEDUP_REMOVED lines=14> */
[----:B------:R-:W-:Y:S02]  /*6d20*/  ISETP.GT.AND P1, PT, R3, 0x88, P1 ;  /* 0x000000880300780c */ /* 0x000fe40000f24270 */
[----:B0-----:R-:W-:Y:S01]  /*6d30*/  @P3 MOV R4, R6 ;  /* 0x0000000600043202 */ /* 0x001fe20000000f00 */
[----:B------:R-:W-:-:S05]  /*6d40*/  @P3 IMAD.MOV.U32 R5, RZ, RZ, R7 ;  /* 0x000000ffff053224 */ /* 0x000fca00078e0007 */
[----:B------:R0:W-:Y:S02]  /*6d50*/  @P3 STG.E.U16 desc[UR36][R4.64+0x60], R50 ;  /* 0x0000603204003986 */ /* 0x0001e4000c101524 */
[----:B0-----:R-:W-:Y:S02]  /*6d60*/  @P0 IMAD.MOV.U32 R4, RZ, RZ, R6 ;  /* 0x000000ffff040224 */ /* 0x001fe400078e0006 */
[----:B------:R-:W-:-:S05]  /*6d70*/  @P0 IMAD.MOV.U32 R5, RZ, RZ, R7 ;  /* 0x000000ffff050224 */ /* 0x000fca00078e0007 */
[----:B------:R0:W-:Y:S02]  /*6d80*/  @P0 STG.E.U16 desc[UR36][R4.64+0x62], R51 ;  /* 0x0000623304000986 */ /* 0x0001e4000c101524 */
[----:B0-----:R-:W-:Y:S02]  /*6d90*/  @P5 IMAD.MOV.U32 R4, RZ, RZ, R10 ;  /* 0x000000ffff045224 */ /* 0x001fe400078e000a */
[----:B------:R-:W-:-:S05]  /*6da0*/  @P5 IMAD.MOV.U32 R5, RZ, RZ, R11 ;  /* 0x000000ffff055224 */ /* 0x000fca00078e000b */
[----:B------:R0:W-:Y:S04]  /*6db0*/  @P5 STG.E.U16 desc[UR36][R4.64+0x70], R52 ;  /* 0x0000703404005986 */ /* 0x0001e8000c101524 */
[----:B------:R1:W-:Y:S01]  /*6dc0*/  @P4 STG.E.U16 desc[UR36][R10.64+0x72], R53 ;  /* 0x000072350a004986 */ /* 0x0003e2000c101524 */
[----:B0-----:R-:W-:Y:S02]  /*6dd0*/  @P2 IMAD.MOV.U32 R4, RZ, RZ, R6 ;  /* 0x000000ffff042224 */ /* 0x001fe400078e0006 */
[----:B------:R-:W-:-:S05]  /*6de0*/  @P2 IMAD.MOV.U32 R5, RZ, RZ, R7 ;  /* 0x000000ffff052224 */ /* 0x000fca00078e0007 */
[----:B------:R1:W-:Y:S04]  /*6df0*/  @P2 STG.E.U16 desc[UR36][R4.64+0x70], R54 ;  /* 0x0000703604002986 */ /* 0x0003e8000c101524 */
[----:B------:R1:W-:Y:S02]  /*6e00*/  @P1 STG.E.U16 desc[UR36][R6.64+0x72], R55 ;  /* 0x0000723706001986 */ /* 0x0003e4000c101524 */
.L_x_152:
[----:B------:R-:W-:Y:S05]  /*6e10*/  BSYNC B0 ;  /* 0x0000000000007941 */ /* 0x000fea0003800000 */
.L_x_28:
[----:B------:R-:W-:Y:S01]  /*6e20*/  ULDC UR4, c[0x0][0xc] ;  /* 0x0000030000047ab9 */ /* 0x000fe20000000800 */
[----:B------:R-:W-:Y:S01]  /*6e30*/  ULDC UR5, c[0x0][0x10] ;  /* 0x0000040000057ab9 */ /* 0x000fe20000000800 */
[----:B------:R-:W2:Y:S01]  /*6e40*/  LDC R3, c[0x0][0x14] ;  /* 0x00000500ff037b82 */ /* 0x000ea20000000800 */
[----:B------:R-:W-:Y:S01]  /*6e50*/  UIMAD.WIDE.U32 UR4, UR4, UR5, URZ ;  /* 0x00000005040472a5 */ /* 0x000fe2000f8e003f */
[----:B------:R-:W-:Y:S02]  /*6e60*/  IMAD.MOV.U32 R90, RZ, RZ, -0x1 ;  /* 0xffffffffff5a7424 */ /* 0x000fe400078e00ff */
[----:B------:R-:W-:-:S03]  /*6e70*/  IMAD.MOV.U32 R23, RZ, RZ, -0x1 ;  /* 0xffffffffff177424 */ /* 0x000fc600078e00ff */
[----:B--2---:R-:W-:-:S04]  /*6e80*/  IMAD.WIDE.U32 R16, R3, UR4, R16 ;  /* 0x0000000403107c25 */ /* 0x004fc8000f8e0010 */
[----:B------:R-:W-:Y:S01]  /*6e90*/  IMAD R3, R3, UR5, RZ ;  /* 0x0000000503037c24 */ /* 0x000fe2000f8e02ff */
[----:B------:R-:W-:Y:S02]  /*6ea0*/  ULDC.64 UR4, c[0x0][0x650] ;  /* 0x0001940000047ab9 */ /* 0x000fe40000000a00 */
[----:B------:R-:W-:Y:S01]  /*6eb0*/  ISETP.GE.U32.AND P0, PT, R16, UR4, PT ;  /* 0x0000000410007c0c */ /* 0x000fe2000bf06070 */
[--C-:B------:R-:W-:Y:S01]  /*6ec0*/  IMAD.IADD R17, R17, 0x1, R3.reuse ;  /* 0x0000000111117824 */ /* 0x100fe200078e0203 */
[----:B------:R-:W-:-:S04]  /*6ed0*/  PRMT R3, RZ, 0x7610, R3 ;  /* 0x00007610ff037816 */ /* 0x000fc80000000003 */
[----:B------:R-:W-:-:S13]  /*6ee0*/  ISETP.GE.U32.AND.EX P0, PT, R17, UR5, PT, P0 ;  /* 0x0000000511007c0c */ /* 0x000fda000bf06100 */
[----:B------:R-:W-:Y:S05]  /*6ef0*/  @P0 BRA `(.L_x_153) ;  /* 0x0000000400640947 */ /* 0x000fea0003800000 */
[----:B0-----:R-:W0:Y:S01]  /*6f00*/  S2R R12, SR_CTAID.X ;  /* 0x00000000000c7919 */ /* 0x001e220000002500 */
[----:B-1--4-:R-:W1:Y:S01]  /*6f10*/  LDC.64 R10, c[0x0][0x628] ;  /* 0x00018a00ff0a7b82 */ /* 0x012e620000000a00 */
[----:B------:R-:W-:Y:S01]  /*6f20*/  ULDC UR4, c[0x0][0x150] ;  /* 0x0000540000047ab9 */ /* 0x000fe20000000800 */
[----:B------:R-:W-:Y:S01]  /*6f30*/  IMAD.MOV.U32 R8, RZ, RZ, R16 ;  /* 0x000000ffff087224 */ /* 0x000fe200078e0010 */
[----:B------:R-:W2:Y:S01]  /*6f40*/  S2R R24, SR_CTAID.Y ;  /* 0x0000000000187919 */ /* 0x000ea20000002600 */
[----:B------:R-:W-:-:S04]  /*6f50*/  IMAD.MOV.U32 R9, RZ, RZ, R17 ;  /* 0x000000ffff097224 */ /* 0x000fc800078e0011 */
[----:B------:R-:W4:Y:S08]  /*6f60*/  LDC R21, c[0x0][0x144] ;  /* 0x00005100ff157b82 */ /* 0x000f300000000800 */
[----:B------:R-:W2:Y:S08]  /*6f70*/  LDC R0, c[0x0][0x630] ;  /* 0x00018c00ff007b82 */ /* 0x000eb00000000800 */
[----:B------:R-:W2:Y:S01]  /*6f80*/  LDC.64 R14, c[0x0][0x620] ;  /* 0x00018800ff0e7b82 */ /* 0x000ea20000000a00 */
[----:B-1----:R-:W-:-:S04]  /*6f90*/  ISETP.NE.U32.AND P0, PT, R10, RZ, PT ;  /* 0x000000ff0a00720c */ /* 0x002fc80003f05070 */
[----:B------:R-:W-:Y:S02]  /*6fa0*/  ISETP.NE.AND.EX P0, PT, R11, RZ, PT, P0 ;  /* 0x000000ff0b00720c */ /* 0x000fe40003f05300 */
[----:B0-----:R-:W-:-:S05]  /*6fb0*/  I2FP.F32.U32 R3, R12 ;  /* 0x0000000c00037245 */ /* 0x001fca0000201000 */
[----:B------:R-:W-:-:S04]  /*6fc0*/  FMUL R3, R3, UR4 ;  /* 0x0000000403037c20 */ /* 0x000fc80008400000 */
[----:B------:R0:W1:Y:S02]  /*6fd0*/  F2I.U32.TRUNC.NTZ R20, R3 ;  /* 0x0000000300147305 */ /* 0x000064000020f000 */
[----:B----4-:R-:W-:Y:S05]  /*6fe0*/  @!P0 BRA `(.L_x_154) ;  /* 0x0000000000288947 */ /* 0x010fea0003800000 */
[----:B0-----:R-:W0:Y:S02]  /*6ff0*/  LDC R3, c[0x0][0x634] ;  /* 0x00018d00ff037b82 */ /* 0x001e240000000800 */
        /* <DEDUP_REMOVED lines=9> */
.L_x_154:
[----:B------:R-:W4:Y:S01]  /*7090*/  LDC.64 R28, c[0x0][0x640] ;  /* 0x00019000ff1c7b82 */ /* 0x000f220000000a00 */
[-CC-:B--2---:R-:W-:Y:S01]  /*70a0*/  SHF.R.U64 R23, R8, R0.reuse, R9.reuse ;  /* 0x0000000008177219 */ /* 0x184fe20000001209 */
[----:B-1----:R-:W-:Y:S01]  /*70b0*/  IMAD.MOV R20, RZ, RZ, -R20 ;  /* 0x000000ffff147224 */ /* 0x002fe200078e0a14 */
[----:B------:R-:W-:Y:S01]  /*70c0*/  SHF.R.U32.HI R0, RZ, R0, R9 ;  /* 0x00000000ff007219 */ /* 0x000fe20000011609 */
[----:B------:R-:W-:Y:S01]  /*70d0*/  ULDC UR4, c[0x0][0x154] ;  /* 0x0000550000047ab9 */ /* 0x000fe20000000800 */
[----:B0-----:R-:W-:Y:S01]  /*70e0*/  IADD3 R3, P0, RZ, -R23, RZ ;  /* 0x80000017ff037210 */ /* 0x001fe20007f1e0ff */
[----:B------:R-:W-:Y:S02]  /*70f0*/  IMAD R21, R21, R20, R12 ;  /* 0x0000001415157224 */ /* 0x000fe400078e020c */
[----:B------:R-:W0:Y:S01]  /*7100*/  LDC R6, c[0x0][0x618] ;  /* 0x00018600ff067b82 */ /* 0x000e220000000800 */
[----:B------:R-:W-:Y:S02]  /*7110*/  IMAD.MOV.U32 R7, RZ, RZ, 0x1 ;  /* 0x00000001ff077424 */ /* 0x000fe400078e00ff */
[----:B------:R-:W-:-:S04]  /*7120*/  IMAD.X R5, RZ, RZ, ~R0, P0 ;  /* 0x000000ffff057224 */ /* 0x000fc800000e0e00 */
[-C--:B------:R-:W-:Y:S01]  /*7130*/  IMAD R0, R5, R14.reuse, RZ ;  /* 0x0000000e05007224 */ /* 0x080fe200078e02ff */
[----:B------:R-:W1:Y:S01]  /*7140*/  LDC R8, c[0x0][0x608] ;  /* 0x00018200ff087b82 */ /* 0x000e620000000800 */
[----:B------:R-:W-:-:S04]  /*7150*/  IMAD.WIDE.U32 R4, R3, R14, R16 ;  /* 0x0000000e03047225 */ /* 0x000fc800078e0010 */
[----:B------:R-:W-:Y:S01]  /*7160*/  IMAD R3, R3, R15, R0 ;  /* 0x0000000f03037224 */ /* 0x000fe200078e0200 */
[----:B------:R-:W-:Y:S02]  /*7170*/  I2FP.F32.U32 R0, R24 ;  /* 0x0000001800007245 */ /* 0x000fe40000201000 */
[----:B------:R-:W2:Y:S01]  /*7180*/  LDC R26, c[0x0][0x658] ;  /* 0x00019600ff1a7b82 */ /* 0x000ea20000000800 */
[----:B------:R-:W-:Y:S01]  /*7190*/  IMAD.IADD R3, R5, 0x1, R3 ;  /* 0x0000000105037824 */ /* 0x000fe200078e0203 */
[----:B----4-:R-:W-:Y:S01]  /*71a0*/  ISETP.NE.U32.AND P0, PT, R28, RZ, PT ;  /* 0x000000ff1c00720c */ /* 0x010fe20003f05070 */
[----:B------:R-:W-:Y:S01]  /*71b0*/  FMUL R0, R0, UR4 ;  /* 0x0000000400007c20 */ /* 0x000fe20008400000 */
[----:B------:R-:W-:Y:S02]  /*71c0*/  IMAD.MOV.U32 R5, RZ, RZ, -0x1 ;  /* 0xffffffffff057424 */ /* 0x000fe400078e00ff */
[----:B------:R-:W-:Y:S01]  /*71d0*/  ISETP.NE.AND.EX P0, PT, R29, RZ, PT, P0 ;  /* 0x000000ff1d00720c */ /* 0x000fe20003f05300 */
[----:B------:R4:W2:Y:S01]  /*71e0*/  F2I.U32.TRUNC.NTZ R13, R0 ;  /* 0x00000000000d7305 */ /* 0x0008a2000020f000 */
[----:B------:R-:W3:Y:S01]  /*71f0*/  LDC R15, c[0x0][0x148] ;  /* 0x00005200ff0f7b82 */ /* 0x000ee20000000800 */
[----:B0-----:R-:W-:-:S02]  /*7200*/  SHF.R.U64 R12, R4, R6, R3 ;  /* 0x00000006040c7219 */ /* 0x001fc40000001203 */
[----:B------:R-:W-:-:S05]  /*7210*/  SHF.R.U32.HI R3, RZ, R6, R3 ;  /* 0x00000006ff037219 */ /* 0x000fca0000011603 */
[----:B------:R-:W0:Y:S01]  /*7220*/  LDC R20, c[0x0][0x600] ;  /* 0x00018000ff147b82 */ /* 0x000e220000000800 */
[-CC-:B-1----:R-:W-:Y:S02]  /*7230*/  SHF.R.U64 R10, R12, R8.reuse, R3.reuse ;  /* 0x000000080c0a7219 */ /* 0x182fe40000001203 */
[----:B------:R-:W-:-:S05]  /*7240*/  SHF.R.U32.HI R3, RZ, R8, R3 ;  /* 0x00000008ff037219 */ /* 0x000fca0000011603 */
[----:B------:R-:W1:Y:S01]  /*7250*/  LDC R27, c[0x0][0x648] ;  /* 0x00019200ff1b7b82 */ /* 0x000e620000000800 */
[-C--:B--2---:R-:W-:Y:S02]  /*7260*/  SHF.L.U32 R4, R5, R26.reuse, RZ ;  /* 0x0000001a05047219 */ /* 0x084fe400000006ff */
[-CC-:B------:R-:W-:Y:S02]  /*7270*/  SHF.R.U64 R14, R10, R26.reuse, R3.reuse ;  /* 0x0000001a0a0e7219 */ /* 0x180fe40000001203 */
[----:B------:R-:W-:Y:S02]  /*7280*/  SHF.R.U32.HI R5, RZ, R26, R3 ;  /* 0x0000001aff057219 */ /* 0x000fe40000011603 */
[----:B------:R-:W-:Y:S01]  /*7290*/  LOP3.LUT R25, RZ, R4, RZ, 0x33, !PT ;  /* 0x00000004ff197212 */ /* 0x000fe200078e33ff */
[----:B------:R-:W2:Y:S01]  /*72a0*/  LDC R30, c[0x0][0x638] ;  /* 0x00018e00ff1e7b82 */ /* 0x000ea20000000800 */
[----:B------:R-:W-:Y:S01]  /*72b0*/  SHF.L.U32 R26, R7, R26, RZ ;  /* 0x0000001a071a7219 */ /* 0x000fe200000006ff */
[----:B------:R-:W-:-:S06]  /*72c0*/  IMAD.MOV.U32 R4, RZ, RZ, R14 ;  /* 0x000000ffff047224 */ /* 0x000fcc00078e000e */
[----:B------:R-:W0:Y:S01]  /*72d0*/  LDC R31, c[0x0][0x610] ;  /* 0x00018400ff1f7b82 */ /* 0x000e220000000800 */
[----:B----4-:R-:W-:Y:S05]  /*72e0*/  @!P0 BRA `(.L_x_155) ;  /* 0x0000000000288947 */ /* 0x010fea0003800000 */
[----:B------:R-:W4:Y:S02]  /*72f0*/  LDC R3, c[0x0][0x64c] ;  /* 0x00019300ff037b82 */ /* 0x000f240000000800 */
[----:B----4-:R-:W-:-:S05]  /*7300*/  IADD3 R3, P0, R14, R3, RZ ;  /* 0x000000030e037210 */ /* 0x010fca0007f1e0ff */
        /* <DEDUP_REMOVED lines=8> */
.L_x_155:
[----:B------:R-:W-:Y:S01]  /*7390*/  ISETP.NE.AND P0, PT, R2, 0x1, PT ;  /* 0x000000010200780c */ /* 0x000fe20003f05270 */
[----:B0-----:R-:W-:Y:S01]  /*73a0*/  VIADD R7, R20, 0xffffffff ;  /* 0xffffffff14077836 */ /* 0x001fe20000000000 */
[----:B-1----:R-:W-:Y:S01]  /*73b0*/  SHF.R.U64 R0, R4, R27, R5 ;  /* 0x0000001b04007219 */ /* 0x002fe20000001205 */
[----:B------:R-:W-:Y:S01]  /*73c0*/  IMAD.MOV R13, RZ, RZ, -R13 ;  /* 0x000000ffff0d7224 */ /* 0x000fe200078e0a0d */
[----:B------:R-:W-:Y:S01]  /*73d0*/  LOP3.LUT R5, R10, R25, RZ, 0xc0, !PT ;  /* 0x000000190a057212 */ /* 0x000fe200078ec0ff */
[----:B------:R-:W-:Y:S01]  /*73e0*/  IMAD.MOV.U32 R4, RZ, RZ, 0x1 ;  /* 0x00000001ff047424 */ /* 0x000fe200078e00ff */
[----:B------:R-:W-:Y:S01]  /*73f0*/  LOP3.LUT R12, R12, R7, RZ, 0xc0, !PT ;  /* 0x000000070c0c7212 */ /* 0x000fe200078ec0ff */
[----:B------:R-:W-:Y:S02]  /*7400*/  IMAD.MOV R3, RZ, RZ, -R0 ;  /* 0x000000ffff037224 */ /* 0x000fe400078e0a00 */
[----:B------:R-:W-:Y:S02]  /*7410*/  IMAD R0, R26, R0, R5 ;  /* 0x000000001a007224 */ /* 0x000fe400078e0205 */
[----:B--2---:R-:W-:-:S02]  /*7420*/  IMAD R3, R3, R30, R14 ;  /* 0x0000001e03037224 */ /* 0x004fc400078e020e */
[----:B---3--:R-:W-:Y:S02]  /*7430*/  @P0 IMAD R21, R15, R13, R24 ;  /* 0x0000000d0f150224 */ /* 0x008fe400078e0218 */
[----:B------:R-:W-:Y:S01]  /*7440*/  IMAD R5, R3, R20, R12 ;  /* 0x0000001403057224 */ /* 0x000fe200078e020c */
[----:B------:R-:W-:Y:S01]  /*7450*/  PRMT R3, R4, 0x7610, R3 ;  /* 0x0000761004037816 */ /* 0x000fe20000000003 */
[----:B------:R-:W-:-:S05]  /*7460*/  IMAD R0, R0, R31, R21 ;  /* 0x0000001f00007224 */ /* 0x000fca00078e0215 */
[----:B------:R-:W-:Y:S02]  /*7470*/  SEL R90, R5, R0, !P0 ;  /* 0x00000000055a7207 */ /* 0x000fe40004000000 */
[----:B------:R-:W-:-:S07]  /*7480*/  SEL R0, R0, R5, !P0 ;  /* 0x0000000500007207 */ /* 0x000fce0004000000 */
.L_x_153:
[----:B------:R-:W-:Y:S01]  /*7490*/  LOP3.LUT P0, RZ, R3, 0xff, RZ, 0xc0, !PT ;  /* 0x000000ff03ff7812 */ /* 0x000fe2000780c0ff */
[----:B------:R-:W-:-:S12]  /*74a0*/  IMAD.MOV.U32 R94, RZ, RZ, R0 ;  /* 0x000000ffff5e7224 */ /* 0x000fd800078e0000 */
[----:B------:R-:W-:Y:S05]  /*74b0*/  @P0 BRA `(.L_x_156) ;  /* 0xffffff9800a80947 */ /* 0x000fea000383ffff */
[----:B------:R-:W-:Y:S05]  /*74c0*/  EXIT ;  /* 0x000000000000794d */ /* 0x000fea0003800000 */
.L_x_3:
[----:B0-----:R-:W-:Y:S01]  /*74d0*/  ULDC.64 UR4, c[0x0][0x650] ;  /* 0x0001940000047ab9 */ /* 0x001fe20000000a00 */
        /* <DEDUP_REMOVED lines=16> */
[----:B0-----:R-:W-:-:S04]  /*75e0*/  IADD3 R11, P0, R16, R7, RZ ;  /* 0x00000007100b7210 */ /* 0x001fc80007f1e0ff */
[----:B------:R-:W-:-:S05]  /*75f0*/  IADD3.X R15, RZ, R17, RZ, P0, !PT ;  /* 0x00000011ff0f7210 */ /* 0x000fca00007fe4ff */
[----:B------:R-:W-:-:S04]  /*7600*/  IMAD.WIDE.U32 R6, R15, R12, RZ ;  /* 0x0000000c0f067225 */ /* 0x000fc800078e00ff */
[----:B------:R-:W-:-:S04]  /*7610*/  IMAD.WIDE.U32 R8, P0, R11, R13, R6 ;  /* 0x0000000d0b087225 */ /* 0x000fc80007800006 */
[----:B------:R-:W-:-:S04]  /*7620*/  IMAD.WIDE.U32 R6, R11, R12, RZ ;  /* 0x0000000c0b067225 */ /* 0x000fc800078e00ff */
[----:B------:R-:W-:Y:S01]  /*7630*/  IMAD.X R11, RZ, RZ, RZ, P0 ;  /* 0x000000ffff0b7224 */ /* 0x000fe200000e06ff */
[----:B------:R-:W-:Y:S01]  /*7640*/  IADD3 RZ, P0, R7, R8, RZ ;  /* 0x0000000807ff7210 */ /* 0x000fe20007f1e0ff */
[----:B------:R-:W-:-:S04]  /*7650*/  IMAD.MOV.U32 R10, RZ, RZ, R9 ;  /* 0x000000ffff0a7224 */ /* 0x000fc800078e0009 */
[----:B------:R-:W-:-:S08]  /*7660*/  IMAD.WIDE.U32.X R10, R15, R13, R10, P0 ;  /* 0x0000000d0f0a7225 */ /* 0x000fd000000e040a */
.L_x_158:
[--C-:B------:R-:W-:Y:S01]  /*7670*/  SHF.R.U64 R12, R10, R14, R11.reuse ;  /* 0x0000000e0a0c7219 */ /* 0x100fe2000000120b */
[----:B------:R-:W0:Y:S01]  /*7680*/  LDC R22, c[0x0][0x618] ;  /* 0x00018600ff167b82 */ /* 0x000e220000000800 */
[----:B------:R-:W-:Y:S01]  /*7690*/  I2FP.F32.U32 R6, R4 ;  /* 0x0000000400067245 */ /* 0x000fe20000201000 */
[----:B------:R-:W-:Y:S01]  /*76a0*/  ULDC UR4, c[0x0][0x150] ;  /* 0x0000540000047ab9 */ /* 0x000fe20000000800 */
[----:B------:R-:W-:Y:S02]  /*76b0*/  SHF.R.U32.HI R5, RZ, R14, R11 ;  /* 0x0000000eff057219 */ /* 0x000fe4000001160b */
[----:B------:R-:W-:Y:S01]  /*76c0*/  IADD3 R9, P0, RZ, -R12, RZ ;  /* 0x8000000cff097210 */ /* 0x000fe20007f1e0ff */
[----:B------:R-:W-:Y:S01]  /*76d0*/  FMUL R11, R6, UR4 ;  /* 0x00000004060b7c20 */ /* 0x000fe20008400000 */
[----:B------:R-:W-:Y:S01]  /*76e0*/  ULDC UR4, c[0x0][0x154] ;  /* 0x0000550000047ab9 */ /* 0x000fe20000000800 */
[----:B------:R-:W1:Y:S02]  /*76f0*/  LDC.64 R24, c[0x0][0x640] ;  /* 0x00019000ff187b82 */ /* 0x000e640000000a00 */
[----:B------:R-:W-:-:S02]  /*7700*/  IMAD.X R5, RZ, RZ, ~R5, P0 ;  /* 0x000000ffff057224 */ /* 0x000fc400000e0e05 */
[----:B------:R-:W2:Y:S01]  /*7710*/  F2I.U32.TRUNC.NTZ R11, R11 ;  /* 0x0000000b000b7305 */ /* 0x000ea2000020f000 */
[----:B------:R-:W-:-:S03]  /*7720*/  IMAD.WIDE.U32 R6, R9, R20, R16 ;  /* 0x0000001409067225 */ /* 0x000fc600078e0010 */
[----:B------:R-:W3:Y:S01]  /*7730*/  LDC R13, c[0x0][0x144] ;  /* 0x00005100ff0d7b82 */ /* 0x000ee20000000800 */
[----:B------:R-:W-:-:S04]  /*7740*/  IMAD R8, R5, R20, RZ ;  /* 0x0000001405087224 */ /* 0x000fc800078e02ff */
[----:B------:R-:W-:Y:S02]  /*7750*/  IMAD R5, R9, R21, R8 ;  /* 0x0000001509057224 */ /* 0x000fe400078e0208 */
[----:B------:R-:W-:Y:S01]  /*7760*/  IMAD.MOV.U32 R8, RZ, RZ, -0x1 ;  /* 0xffffffffff087424 */ /* 0x000fe200078e00ff */
[----:B------:R-:W4:Y:S01]  /*7770*/  LDC R14, c[0x0][0x608] ;  /* 0x00018200ff0e7b82 */ /* 0x000f220000000800 */
[----:B------:R-:W-:Y:S01]  /*7780*/  IMAD.IADD R5, R7, 0x1, R5 ;  /* 0x0000000107057824 */ /* 0x000fe200078e0205 */
[----:B------:R-:W-:-:S04]  /*7790*/  I2FP.F32.U32 R7, R3 ;  /* 0x0000000300077245 */ /* 0x000fc80000201000 */
[-C--:B0-----:R-:W-:Y:S01]  /*77a0*/  SHF.R.U64 R10, R6, R22.reuse, R5 ;  /* 0x00000016060a7219 */ /* 0x081fe20000001205 */
[----:B--2---:R-:W-:Y:S01]  /*77b0*/  IMAD.MOV R6, RZ, RZ, -R11 ;  /* 0x000000ffff067224 */ /* 0x004fe200078e0a0b */
[----:B------:R-:W0:Y:S01]  /*77c0*/  LDC R9, c[0x0][0x658] ;  /* 0x00019600ff097b82 */ /* 0x000e220000000800 */
[----:B-1----:R-:W-:Y:S01]  /*77d0*/  ISETP.NE.U32.AND P0, PT, R24, RZ, PT ;  /* 0x000000ff1800720c */ /* 0x002fe20003f05070 */
[----:B------:R-:W-:Y:S01]  /*77e0*/  FMUL R7, R7, UR4 ;  /* 0x0000000407077c20 */ /* 0x000fe20008400000 */
[----:B------:R-:W-:Y:S02]  /*77f0*/  SHF.R.U32.HI R5, RZ, R22, R5 ;  /* 0x00000016ff057219 */ /* 0x000fe40000011605 */
[----:B------:R-:W-:-:S03]  /*7800*/  ISETP.NE.AND.EX P0, PT, R25, RZ, PT, P0 ;  /* 0x000000ff1900720c */ /* 0x000fc60003f05300 */
[----:B------:R-:W1:Y:S01]  /*7810*/  LDC R20, c[0x0][0x148] ;  /* 0x00005200ff147b82 */ /* 0x000e620000000800 */
[----:B---3--:R-:W-:Y:S02]  /*7820*/  IMAD R23, R13, R6, R4 ;  /* 0x000000060d177224 */ /* 0x008fe400078e0204 */
[----:B------:R-:W-:-:S05]  /*7830*/  IMAD.MOV.U32 R6, RZ, RZ, 0x1 ;  /* 0x00000001ff067424 */ /* 0x000fca00078e00ff */
[----:B------:R-:W2:Y:S01]  /*7840*/  LDC R21, c[0x0][0x600] ;  /* 0x00018000ff157b82 */ /* 0x000ea20000000800 */
[-CC-:B----4-:R-:W-:Y:S02]  /*7850*/  SHF.R.U64 R13, R10, R14.reuse, R5.reuse ;  /* 0x0000000e0a0d7219 */ /* 0x190fe40000001205 */
[----:B------:R-:W-:Y:S02]  /*7860*/  SHF.R.U32.HI R4, RZ, R14, R5 ;  /* 0x0000000eff047219 */ /* 0x000fe40000011605 */
[----:B------:R3:W4:Y:S03]  /*7870*/  F2I.U32.TRUNC.NTZ R14, R7 ;  /* 0x00000007000e7305 */ /* 0x000726000020f000 */
[----:B------:R-:W1:Y:S01]  /*7880*/  LDC R26, c[0x0][0x648] ;  /* 0x00019200ff1a7b82 */ /* 0x000e620000000800 */
[-C--:B0-----:R-:W-:Y:S02]  /*7890*/  SHF.R.U64 R15, R13, R9.reuse, R4 ;  /* 0x000000090d0f7219 */ /* 0x081fe40000001204 */
[----:B------:R-:W-:-:S02]  /*78a0*/  SHF.L.U32 R8, R8, R9, RZ ;  /* 0x0000000908087219 */ /* 0x000fc400000006ff */
[-C--:B------:R-:W-:Y:S01]  /*78b0*/  SHF.R.U32.HI R5, RZ, R9.reuse, R4 ;  /* 0x00000009ff057219 */ /* 0x080fe20000011604 */
[----:B------:R-:W-:Y:S01]  /*78c0*/  IMAD.MOV.U32 R4, RZ, RZ, R15 ;  /* 0x000000ffff047224 */ /* 0x000fe200078e000f */
[----:B------:R-:W-:Y:S01]  /*78d0*/  SHF.L.U32 R22, R6, R9, RZ ;  /* 0x0000000906167219 */ /* 0x000fe200000006ff */
[----:B------:R-:W0:Y:S01]  /*78e0*/  LDC R27, c[0x0][0x638] ;  /* 0x00018e00ff1b7b82 */ /* 0x000e220000000800 */
[----:B------:R-:W-:-:S07]  /*78f0*/  LOP3.LUT R28, RZ, R8, RZ, 0x33, !PT ;  /* 0x00000008ff1c7212 */ /* 0x000fce00078e33ff */
        /* <DEDUP_REMOVED lines=12> */
.L_x_159:
[----:B------:R-:W-:Y:S01]  /*79c0*/  ISETP.NE.AND P0, PT, R2, 0x1, PT ;  /* 0x000000010200780c */ /* 0x000fe20003f05270 */
[----:B--2---:R-:W-:Y:S01]  /*79d0*/  VIADD R7, R21, 0xffffffff ;  /* 0xffffffff15077836 */ /* 0x004fe20000000000 */
[----:B-1----:R-:W-:Y:S01]  /*79e0*/  SHF.R.U64 R5, R4, R26, R5 ;  /* 0x0000001a04057219 */ /* 0x002fe20000001205 */
[----:B------:R-:W-:Y:S01]  /*79f0*/  IMAD.MOV R14, RZ, RZ, -R14 ;  /* 0x000000ffff0e7224 */ /* 0x000fe200078e0a0e */
[----:B------:R-:W-:Y:S01]  /*7a00*/  LOP3.LUT R4, R13, R28, RZ, 0xc0, !PT ;  /* 0x0000001c0d047212 */ /* 0x000fe200078ec0ff */
[----:B------:R-:W-:Y:S01]  /*7a10*/  IMAD.MOV.U32 R8, RZ, RZ, R12 ;  /* 0x000000ffff087224 */ /* 0x000fe200078e000c */
[----:B------:R-:W-:Y:S01]  /*7a20*/  LOP3.LUT R10, R10, R7, RZ, 0xc0, !PT ;  /* 0x000000070a0a7212 */ /* 0x000fe200078ec0ff */
[----:B------:R-:W-:Y:S02]  /*7a30*/  IMAD.MOV R6, RZ, RZ, -R5 ;  /* 0x000000ffff067224 */ /* 0x000fe400078e0a05 */
[----:B------:R-:W-:-:S04]  /*7a40*/  IMAD R4, R22, R5, R4 ;  /* 0x0000000516047224 */ /* 0x000fc800078e0204 */
[----:B------:R-:W-:Y:S02]  /*7a50*/  @P0 IMAD R23, R20, R14, R3 ;  /* 0x0000000e14170224 */ /* 0x000fe400078e0203 */
[----:B0-----:R-:W-:Y:S02]  /*7a60*/  IMAD R3, R6, R27, R15 ;  /* 0x0000001b06037224 */ /* 0x001fe400078e020f */
[----:B------:R-:W-:Y:S02]  /*7a70*/  IMAD R7, R4, R29, R23 ;  /* 0x0000001d04077224 */ /* 0x000fe400078e0217 */
[----:B------:R-:W-:Y:S02]  /*7a80*/  IMAD R4, R3, R21, R10 ;  /* 0x0000001503047224 */ /* 0x000fe400078e020a */
[----:B------:R-:W-:-:S03]  /*7a90*/  IMAD.MOV.U32 R6, RZ, RZ, 0x1 ;  /* 0x00000001ff067424 */ /* 0x000fc600078e00ff */
[----:B------:R-:W-:Y:S02]  /*7aa0*/  SEL R9, R4, R7, !P0 ;  /* 0x0000000704097207 */ /* 0x000fe40004000000 */
[----:B------:R-:W-:-:S07]  /*7ab0*/  SEL R7, R7, R4, !P0 ;  /* 0x0000000407077207 */ /* 0x000fce0004000000 */
.L_x_157:
[----:B------:R-:W-:-:S08]  /*7ac0*/  NOP ;  /* 0x0000000000007918 */ /* 0x000fd00000000000 */
[----:B------:R-:W0:-:S00]  /*7ad0*/  USETMAXREG.DEALLOC.CTAPOOL 0x28 ;  /* 0x00000028000079c8 */ /* 0x000e0000080e0500 */
[----:B0-----:R-:W-:-:S13]  /*7ae0*/  ISETP.NE.AND P0, PT, R0, RZ, PT ;  /* 0x000000ff0000720c */ /* 0x001fda0003f05270 */
[----:B------:R-:W-:Y:S05]  /*7af0*/  @P0 EXIT ;  /* 0x000000000000094d */ /* 0x000fea0003800000 */
[----:B------:R-:W-:Y:S01]  /*7b00*/  LOP3.LUT P0, RZ, R6, 0xff, RZ, 0xc0, !PT ;  /* 0x000000ff06ff7812 */ /* 0x000fe2000780c0ff */
[----:B------:R-:W-:Y:S02]  /*7b10*/  IMAD.MOV.U32 R0, RZ, RZ, 0x1 ;  /* 0x00000001ff007424 */ /* 0x000fe400078e00ff */
[----:B------:R-:W-:-:S10]  /*7b20*/  IMAD.MOV.U32 R12, RZ, RZ, RZ ;  /* 0x000000ffff0c7224 */ /* 0x000fd400078e00ff */
[----:B------:R-:W-:Y:S05]  /*7b30*/  @!P0 BRA `(.L_x_160) ;  /* 0x0000000c00308947 */ /* 0x000fea0003800000 */
[----:B------:R-:W0:Y:S01]  /*7b40*/  LDC R0, c[0x0][0x28c] ;  /* 0x0000a300ff007b82 */ /* 0x000e220000000800 */
[----:B------:R-:W-:Y:S01]  /*7b50*/  ULDC UR5, c[0x0][0x600] ;  /* 0x0001800000057ab9 */ /* 0x000fe20000000800 */
[----:B------:R-:W-:Y:S01]  /*7b60*/  ULDC UR4, c[0x0][0xc] ;  /* 0x0000030000047ab9 */ /* 0x000fe20000000800 */
[----:B------:R-:W-:Y:S01]  /*7b70*/  UIADD3 UR16, UR5, -0x1, URZ ;  /* 0xffffffff05107890 */ /* 0x000fe2000fffe03f */
[C---:B------:R-:W-:Y:S01]  /*7b80*/  LOP3.LUT P2, RZ, R18.reuse, 0x7f, RZ, 0xc0, !PT ;  /* 0x0000007f12ff7812 */ /* 0x040fe2000784c0ff */
[----:B------:R-:W-:Y:S01]  /*7b90*/  ULDC UR6, c[0x0][0x658] ;  /* 0x0001960000067ab9 */ /* 0x000fe20000000800 */
[----:B------:R-:W-:Y:S01]  /*7ba0*/  ULDC UR5, c[0x0][0x10] ;  /* 0x0000040000057ab9 */ /* 0x000fe20000000800 */
[----:B------:R-:W-:Y:S01]  /*7bb0*/  UMOV UR7, 0xffffffff ;  /* 0xffffffff00077882 */ /* 0x000fe20000000000 */
[----:B------:R-:W-:Y:S01]  /*7bc0*/  UMOV UR8, 0x1 ;  /* 0x0000000100087882 */ /* 0x000fe20000000000 */
[----:B------:R-:W-:Y:S01]  /*7bd0*/  UIMAD.WIDE.U32 UR4, UR4, UR5, URZ ;  /* 0x00000005040472a5 */ /* 0x000fe2000f8e003f */
[----:B------:R-:W-:Y:S01]  /*7be0*/  LOP3.LUT P0, RZ, R18, 0x1f, RZ, 0xc0, !PT ;  /* 0x0000001f12ff7812 */ /* 0x000fe2000780c0ff */
[----:B------:R-:W-:Y:S01]  /*7bf0*/  USHF.L.U32 UR7, UR7, UR6, URZ ;  /* 0x0000000607077299 */ /* 0x000fe2000800063f */
[----:B------:R-:W-:Y:S01]  /*7c00*/  BSSY B0, `(.L_x_160) ;  /* 0x00000bf000007945 */ /* 0x000fe20003800000 */
[----:B------:R-:W-:Y:S01]  /*7c10*/  USHF.L.U32 UR18, UR8, UR6, URZ ;  /* 0x0000000608127299 */ /* 0x000fe2000800063f */
[----:B------:R-:W-:Y:S01]  /*7c20*/  IMAD.MOV.U32 R13, RZ, RZ, 0x1 ;  /* 0x00000001ff0d7424 */ /* 0x000fe200078e00ff */
[----:B------:R-:W-:Y:S01]  /*7c30*/  LOP3.LUT R11, R19, 0x2, RZ, 0xfc, !PT ;  /* 0x00000002130b7812 */ /* 0x000fe200078efcff */
[----:B------:R-:W-:Y:S01]  /*7c40*/  ULDC UR6, c[0x0][0x14] ;  /* 0x0000050000067ab9 */ /* 0x000fe20000000800 */
[----:B------:R-:W-:Y:S01]  /*7c50*/  PLOP3.LUT P0, PT, P0, P2, PT, 0x8a, 0x0 ;  /* 0x000000000000781c */ /* 0x000fe20000705172 */
[----:B------:R-:W-:Y:S01]  /*7c60*/  UIMAD.WIDE.U32 UR20, UR4, UR6, URZ ;  /* 0x00000006041472a5 */ /* 0x000fe2000f8e003f */
[----:B------:R-:W-:Y:S01]  /*7c70*/  IMAD.MOV.U32 R12, RZ, RZ, RZ ;  /* 0x000000ffff0c7224 */ /* 0x000fe200078e00ff */
[----:B------:R-:W-:-:S02]  /*7c80*/  UIMAD UR13, UR5, UR6, URZ ;  /* 0x00000006050d72a4 */ /* 0x000fc4000f8e023f */
[----:B------:R-:W-:Y:S01]  /*7c90*/  ULOP3.LUT UR17, URZ, UR7, URZ, 0x33, !UPT ;  /* 0x000000073f117292 */ /* 0x000fe2000f8e333f */
[----:B0-----:R-:W-:Y:S01]  /*7ca0*/  VIADD R0, R0, 0x3f ;  /* 0x0000003f00007836 */ /* 0x001fe20000000000 */
[----:B------:R-:W-:Y:S01]  /*7cb0*/  UIADD3 UR13, UR21, UR13, URZ ;  /* 0x0000000d150d7290 */ /* 0x000fe2000fffe03f */
[----:B------:R-:W-:-:S03]  /*7cc0*/  ULDC.64 UR22, c[0x0][0x198] ;  /* 0x0000660000167ab9 */ /* 0x000fc60000000a00 */
[----:B------:R-:W-:-:S04]  /*7cd0*/  SHF.R.S32.HI R3, RZ, 0x1f, R0 ;  /* 0x0000001fff037819 */ /* 0x000fc80000011400 */
[----:B------:R-:W-:Y:S01]  /*7ce0*/  LEA.HI R3, R3, R0, RZ, 0x6 ;  /* 0x0000000003037211 */ /* 0x000fe200078f30ff */
[----:B------:R-:W-:-:S03]  /*7cf0*/  IMAD.MOV.U32 R0, RZ, RZ, 0x1 ;  /* 0x00000001ff007424 */ /* 0x000fc600078e00ff */
[----:B------:R-:W-:-:S05]  /*7d00*/  SHF.R.S32.HI R3, RZ, 0x6, R3 ;  /* 0x00000006ff037819 */ /* 0x000fca0000011403 */
[----:B------:R-:W-:-:S07]  /*7d10*/  VIADD R10, R3, 0x1 ;  /* 0x00000001030a7836 */ /* 0x000fce0000000000 */
.L_x_172:
[----:B------:R-:W-:-:S03]  /*7d20*/  UMOV UR4, 0xffffffff ;  /* 0xffffffff00047882 */ /* 0x000fc60000000000 */
[----:B------:R-:W-:Y:S05]  /*7d30*/  BRA.DIV UR4, `(.L_x_161) ;  /* 0x0000000e04c07947 */ /* 0x000fea000b800000 */
[----:B------:R-:W-:-:S13]  /*7d40*/  ELECT P6, URZ, PT ;  /* 0x00000000003f782f */ /* 0x000fda00038c0000 */
.L_x_184:
[----:B------:R-:W0:Y:S01]  /*7d50*/  LDC R4, c[0x0][0x28c] ;  /* 0x0000a300ff047b82 */ /* 0x000e220000000800 */
[----:B------:R-:W-:Y:S01]  /*7d60*/  BSSY B1, `(.L_x_162) ;  /* 0x0000037000017945 */ /* 0x000fe20003800000 */
[----:B0-----:R-:W-:-:S13]  /*7d70*/  ISETP.LT.OR P6, PT, R4, 0x1, !P6 ;  /* 0x000000010400780c */ /* 0x001fda00077c1670 */
[----:B------:R-:W-:Y:S05]  /*7d80*/  @P6 BRA `(.L_x_163) ;  /* 0x0000000000d06947 */ /* 0x000fea0003800000 */
[----:B------:R-:W-:Y:S02]  /*7d90*/  IMAD.SHL.U32 R15, R9, 0x40, RZ ;  /* 0x00000040090f7824 */ /* 0x000fe400078e00ff */
[----:B------:R-:W-:Y:S02]  /*7da0*/  IMAD.SHL.U32 R18, R7, 0x100, RZ ;  /* 0x0000010007127824 */ /* 0x000fe400078e00ff */
[----:B------:R-:W-:Y:S02]  /*7db0*/  IMAD.MOV.U32 R20, RZ, RZ, RZ ;  /* 0x000000ffff147224 */ /* 0x000fe400078e00ff */
[----:B------:R-:W-:Y:S02]  /*7dc0*/  IMAD.MOV.U32 R4, RZ, RZ, R10 ;  /* 0x000000ffff047224 */ /* 0x000fe400078e000a */
[----:B------:R-:W-:Y:S02]  /*7dd0*/  IMAD.MOV.U32 R5, RZ, RZ, R0 ;  /* 0x000000ffff057224 */ /* 0x000fe400078e0000 */
[----:B------:R-:W-:-:S07]  /*7de0*/  IMAD.MOV.U32 R6, RZ, RZ, R12 ;  /* 0x000000ffff067224 */ /* 0x000fce00078e000c */
.L_x_167:
[----:B------:R-:W0:Y:S01]  /*7df0*/  S2R R14, SR_CgaCtaId ;  /* 0x00000000000e7919 */ /* 0x000e220000008800 */
[----:B------:R-:W-:Y:S01]  /*7e00*/  MOV R7, 0x400 ;  /* 0x0000040000077802 */ /* 0x000fe20000000f00 */
[----:B------:R-:W1:Y:S03]  /*7e10*/  @!P2 LDC R9, c[0x0][0x500] ;  /* 0x00014000ff09ab82 */ /* 0x000e660000000800 */
[----:B0-----:R-:W-:Y:S02]  /*7e20*/  LEA R21, R14, R7, 0x18 ;  /* 0x000000070e157211 */ /* 0x001fe400078ec0ff */
[----:B------:R-:W-:-:S03]  /*7e30*/  SHF.L.U32 R7, R5, 0x1f, RZ ;  /* 0x0000001f05077819 */ /* 0x000fc600000006ff */
[----:B------:R-:W-:-:S04]  /*7e40*/  IMAD R14, R6, 0x8, R21 ;  /* 0x00000008060e7824 */ /* 0x000fc800078e0215 */
[----:B------:R-:W0:Y:S02]  /*7e50*/  SYNCS.PHASECHK.TRANS64.TRYWAIT P1, [R14+URZ+0x28], R7 ;  /* 0x000028070e0075a7 */ /* 0x000e24000802017f */
[----:B01----:R-:W-:Y:S05]  /*7e60*/  @!P1 BRA `(.L_x_164) ;  /* 0x0000000c00949947 */ /* 0x003fea0003800000 */
.L_x_185:
[----:B0-----:R-:W-:Y:S01]  /*7e70*/  PRMT R7, R11, 0x9910, RZ ;  /* 0x000099100b077816 */ /* 0x001fe200000000ff */
[----:B------:R0:W-:Y:S03]  /*7e80*/  @!P2 SYNCS.ARRIVE.TRANS64 RZ, [R14+URZ], R9 ;  /* 0x000000090effa9a7 */ /* 0x0001e6000800003f */
[----:B------:R-:W-:-:S13]  /*7e90*/  ISETP.NE.AND P1, PT, R7, 0x2, PT ;  /* 0x000000020700780c */ /* 0x000fda0003f25270 */
[----:B0-----:R-:W-:Y:S05]  /*7ea0*/  @P1 BRA `(.L_x_165) ;  /* 0x0000000000041947 */ /* 0x001fea0003800000 */
[----:B------:R-:W-:Y:S01]  /*7eb0*/  BPT.TRAP 0x1 ;  /* 0x000000040000795c */ /* 0x000fe20000300000 */
.L_x_165:
[----:B------:R-:W-:Y:S05]  /*7ec0*/  @P0 BRA `(.L_x_166) ;  /* 0x0000000000040947 */ /* 0x000fea0003800000 */
[----:B------:R-:W-:Y:S01]  /*7ed0*/  BPT.TRAP 0x1 ;  /* 0x000000040000795c */ /* 0x000fe20000300000 */
.L_x_166:
[--C-:B------:R-:W-:Y:S01]  /*7ee0*/  IMAD R7, R6, 0x8000, R21.reuse ;  /* 0x0000800006077824 */ /* 0x100fe200078e0215 */
[----:B------:R-:W-:Y:S01]  /*7ef0*/  R2UR UR9, R14 ;  /* 0x000000000e0972ca */ /* 0x000fe200000e0000 */
[----:B------:R-:W-:Y:S01]  /*7f00*/  IMAD R21, R6, 0x2000, R21 ;  /* 0x0000200006157824 */ /* 0x000fe200078e0215 */
[----:B------:R-:W-:Y:S01]  /*7f10*/  UIADD3 UR4, UP0, UR22, 0xf0, URZ ;  /* 0x000000f016047890 */ /* 0x000fe2000ff1e03f */
[----:B------:R-:W-:Y:S01]  /*7f20*/  VIADD R4, R4, 0xffffffff ;  /* 0xffffffff04047836 */ /* 0x000fe20000000000 */
[----:B------:R-:W-:Y:S01]  /*7f30*/  R2UR UR5, R7 ;  /* 0x00000000070572ca */ /* 0x000fe200000e0000 */
[----:B------:R-:W-:Y:S01]  /*7f40*/  UIADD3 UR24, UP1, UR22, 0x1f0, URZ ;  /* 0x000001f016187890 */ /* 0x000fe2000ff3e03f */
[----:B------:R-:W-:Y:S01]  /*7f50*/  R2UR UR8, R21 ;  /* 0x00000000150872ca */ /* 0x000fe200000e0000 */
[----:B------:R-:W-:Y:S01]  /*7f60*/  VIADD R6, R6, 0x1 ;  /* 0x0000000106067836 */ /* 0x000fe20000000000 */
[----:B------:R-:W-:Y:S01]  /*7f70*/  R2UR UR11, R18 ;  /* 0x00000000120b72ca */ /* 0x000fe200000e0000 */
[----:B------:R-:W-:Y:S01]  /*7f80*/  UIADD3.X UR25, URZ, UR23, URZ, UP1, !UPT ;  /* 0x000000173f197290 */ /* 0x000fe20008ffe43f */
[----:B------:R-:W-:Y:S01]  /*7f90*/  R2UR UR10, R20 ;  /* 0x00000000140a72ca */ /* 0x000fe200000e0000 */
[----:B------:R-:W-:Y:S01]  /*7fa0*/  UMOV UR6, 0x0 ;  /* 0x0000000000067882 */ /* 0x000fe20000000000 */
[----:B------:R-:W-:Y:S01]  /*7fb0*/  R2UR UR12, R8 ;  /* 0x00000000080c72ca */ /* 0x000fe200000e0000 */
[----:B------:R-:W-:Y:S01]  /*7fc0*/  UMOV UR7, 0x10000000 ;  /* 0x1000000000077882 */ /* 0x000fe20000000000 */
[----:B------:R-:W-:-:S02]  /*7fd0*/  R2UR UR19, R15 ;  /* 0x000000000f1372ca */ /* 0x000fc400000e0000 */
[----:B------:R-:W-:Y:S01]  /*7fe0*/  ISETP.GT.AND P3, PT, R4, 0x1, PT ;  /* 0x000000010400780c */ /* 0x000fe20003f64270 */
[----:B------:R-:W-:Y:S01]  /*7ff0*/  UIADD3 UR14, UR5, 0x100, URZ ;  /* 0x00000100050e7890 */ /* 0x000fe2000fffe03f */
[----:B------:R-:W-:Y:S01]  /*8000*/  ISETP.NE.AND P1, PT, R6, 0x5, PT ;  /* 0x000000050600780c */ /* 0x000fe20003f25270 */
[----:B------:R-:W-:Y:S01]  /*8010*/  UIADD3.X UR5, URZ, UR23, URZ, UP0, !UPT ;  /* 0x000000173f057290 */ /* 0x000fe200087fe43f */
[----:B------:R-:W-:Y:S01]  /*8020*/  IADD3 R20, R20, 0x40, RZ ;  /* 0x0000004014147810 */ /* 0x000fe20007ffe0ff */
[----:B------:R-:W-:Y:S01]  /*8030*/  UIADD3 UR15, UR8, 0x28100, URZ ;  /* 0x00028100080f7890 */ /* 0x000fe2000fffe03f */
[----:B------:R-:W-:Y:S02]  /*8040*/  SEL R14, RZ, 0x1, P1 ;  /* 0x00000001ff0e7807 */ /* 0x000fe40000800000 */
[----:B------:R-:W-:Y:S01]  /*8050*/  UMOV UR8, UR14 ;  /* 0x0000000e00087c82 */ /* 0x000fe20008000000 */
[----:B------:R-:W-:Y:S02]  /*8060*/  SEL R6, R6, RZ, P1 ;  /* 0x000000ff06067207 */ /* 0x000fe40000800000 */
[----:B------:R-:W-:Y:S01]  /*8070*/  LOP3.LUT R5, R5, R14, RZ, 0x3c, !PT ;  /* 0x0000000e05057212 */ /* 0x000fe200078e3cff */
[----:B------:R0:W-:Y:S02]  /*8080*/  UTMALDG.3D [UR8], [UR4], desc[UR6] ;  /* 0x00000608040075b4 */ /* 0x0001e40008011000 */
[----:B0-----:R-:W-:Y:S01]  /*8090*/  UMOV UR8, UR15 ;  /* 0x0000000f00087c82 */ /* 0x001fe20008000000 */
[----:B------:R-:W-:-:S02]  /*80a0*/  UMOV UR11, UR19 ;  /* 0x00000013000b7c82 */ /* 0x000fc40008000000 */
[----:B------:R0:W-:Y:S02]  /*80b0*/  UTMALDG.3D [UR8], [UR24], desc[UR6] ;  /* 0x00000608180075b4 */ /* 0x0001e40008011000 */
[----:B0-----:R-:W-:Y:S05]  /*80c0*/  @P3 BRA `(.L_x_167) ;  /* 0xfffffffc00483947 */ /* 0x001fea000383ffff */
.L_x_163:
[----:B------:R-:W-:Y:S05]  /*80d0*/  BSYNC B1 ;  /* 0x0000000000017941 */ /* 0x000fea0003800000 */
.L_x_162:
[----:B------:R-:W-:Y:S01]  /*80e0*/  LOP3.LUT P3, RZ, R13, 0xff, RZ, 0xc0, !PT ;  /* 0x000000ff0dff7812 */ /* 0x000fe2000786c0ff */
[----:B------:R-:W-:Y:S01]  /*80f0*/  IMAD.IADD R12, R3, 0x1, R12 ;  /* 0x00000001030c7824 */ /* 0x000fe200078e020c */
[----:B------:R-:W-:Y:S01]  /*8100*/  IADD3 R16, P4, R16, UR20, RZ ;  /* 0x0000001410107c10 */ /* 0x000fe2000ff9e0ff */
[----:B------:R-:W-:Y:S01]  /*8110*/  ULDC.64 UR4, c[0x0][0x650] ;  /* 0x0001940000047ab9 */ /* 0x000fe20000000a00 */
[----:B------:R-:W-:Y:S01]  /*8120*/  BSSY B1, `(.L_x_168) ;  /* 0x000006a000017945 */ /* 0x000fe20003800000 */
[----:B------:R-:W-:Y:S01]  /*8130*/  IMAD.MOV.U32 R9, RZ, RZ, -0x1 ;  /* 0xffffffffff097424 */ /* 0x000fe200078e00ff */
[----:B------:R-:W-:Y:S01]  /*8140*/  ISETP.GT.U32.AND P1, PT, R12, 0x4, PT ;  /* 0x000000040c00780c */ /* 0x000fe20003f24070 */
[----:B------:R-:W-:Y:S01]  /*8150*/  IMAD.MOV.U32 R8, RZ, RZ, -0x1 ;  /* 0xffffffffff087424 */ /* 0x000fe200078e00ff */
[----:B------:R-:W-:Y:S02]  /*8160*/  IADD3.X R17, R17, UR13, RZ, P4, !PT ;  /* 0x0000000d11117c10 */ /* 0x000fe4000a7fe4ff */
[----:B------:R-:W-:-:S02]  /*8170*/  ISETP.LT.U32.AND P1, PT, R3, 0x5, P1 ;  /* 0x000000050300780c */ /* 0x000fc40000f21070 */
[----:B------:R-:W-:Y:S01]  /*8180*/  PRMT R13, RZ, 0x7610, R13 ;  /* 0x00007610ff0d7816 */ /* 0x000fe2000000000d */
[----:B------:R-:W0:Y:S01]  /*8190*/  @P3 S2R R5, SR_CgaCtaId ;  /* 0x0000000000053919 */ /* 0x000e220000008800 */
[----:B------:R-:W-:-:S04]  /*81a0*/  @P3 MOV R4, 0x400 ;  /* 0x0000040000043802 */ /* 0x000fc80000000f00 */
[----:B0-----:R-:W-:Y:S01]  /*81b0*/  @P3 LEA R6, R5, R4, 0x18 ;  /* 0x0000000405063211 */ /* 0x001fe200078ec0ff */
[----:B------:R-:W-:-:S03]  /*81c0*/  IMAD.WIDE.U32 R4, R12, -0x33333333, RZ ;  /* 0xcccccccd0c047825 */ /* 0x000fc600078e00ff */
[----:B------:R0:W-:Y:S01]  /*81d0*/  @P3 SYNCS.ARRIVE.TRANS64.A1T0 RZ, [R6+URZ+0x68], RZ ;  /* 0x000068ff06ff39a7 */ /* 0x0001e2000810003f */
[----:B------:R-:W-:Y:S02]  /*81e0*/  ISETP.GE.U32.AND P3, PT, R3, 0x5, PT ;  /* 0x000000050300780c */ /* 0x000fe40003f66070 */
[----:B------:R-:W-:Y:S02]  /*81f0*/  SHF.R.U32.HI R7, RZ, 0x2, R5 ;  /* 0x00000002ff077819 */ /* 0x000fe40000011605 */
[----:B------:R-:W-:Y:S02]  /*8200*/  SEL R5, RZ, 0x1, !P1 ;  /* 0x00000001ff057807 */ /* 0x000fe40004800000 */
[----:B------:R-:W-:Y:S01]  /*8210*/  ISETP.GE.U32.AND P1, PT, R16, UR4, PT ;  /* 0x0000000410007c0c */ /* 0x000fe2000bf26070 */
[----:B------:R-:W-:Y:S01]  /*8220*/  IMAD R12, R7, -0x5, R12 ;  /* 0xfffffffb070c7824 */ /* 0x000fe200078e020c */
[----:B------:R-:W-:Y:S02]  /*8230*/  LOP3.LUT R0, R0, R5, RZ, 0x3c, !PT ;  /* 0x0000000500007212 */ /* 0x000fe400078e3cff */
[----:B------:R-:W-:-:S02]  /*8240*/  ISETP.GE.U32.AND.EX P1, PT, R17, UR5, PT, P1 ;  /* 0x0000000511007c0c */ /* 0x000fc4000bf26110 */
[----:B------:R-:W-:Y:S02]  /*8250*/  PRMT R4, RZ, 0x7610, R4 ;  /* 0x00007610ff047816 */ /* 0x000fe40000000004 */
[----:B------:R-:W-:Y:S01]  /*8260*/  @P3 LOP3.LUT R0, R0, 0x1, R7, 0x78, !PT ;  /* 0x0000000100003812 */ /* 0x000fe200078e7807 */
[----:B------:R-:W-:-:S08]  /*8270*/  IMAD.MOV.U32 R7, RZ, RZ, -0x1 ;  /* 0xffffffffff077424 */ /* 0x000fd000078e00ff */
[----:B0-----:R-:W-:Y:S05]  /*8280*/  @P1 BRA `(.L_x_169) ;  /* 0x00000004004c1947 */ /* 0x001fea0003800000 */
[----:B------:R-:W-:Y:S01]  /*8290*/  ULDC.64 UR4, c[0x0][0x628] ;  /* 0x00018a0000047ab9 */ /* 0x000fe20000000a00 */
[----:B------:R-:W0:Y:S01]  /*82a0*/  S2R R15, SR_CTAID.X ;  /* 0x00000000000f7919 */ /* 0x000e220000002500 */
[----:B------:R-:W-:Y:S01]  /*82b0*/  ISETP.NE.U32.AND P1, PT, RZ, UR4, PT ;  /* 0x00000004ff007c0c */ /* 0x000fe2000bf25070 */
[----:B------:R-:W-:Y:S01]  /*82c0*/  ULDC UR7, c[0x0][0x630] ;  /* 0x00018c0000077ab9 */ /* 0x000fe20000000800 */
[----:B------:R-:W-:Y:S01]  /*82d0*/  IMAD.MOV.U32 R4, RZ, RZ, R16 ;  /* 0x000000ffff047224 */ /* 0x000fe200078e0010 */
[----:B------:R-:W1:Y:S01]  /*82e0*/  S2R R14, SR_CTAID.Y ;  /* 0x00000000000e7919 */ /* 0x000e620000002600 */
[----:B------:R-:W-:Y:S01]  /*82f0*/  ISETP.NE.AND.EX P1, PT, RZ, UR5, PT, P1 ;  /* 0x00000005ff007c0c */ /* 0x000fe2000bf25310 */
[----:B------:R-:W-:-:S12]  /*8300*/  IMAD.MOV.U32 R5, RZ, RZ, R17 ;  /* 0x000000ffff057224 */ /* 0x000fd800078e0011 */
[----:B------:R-:W-:Y:S05]  /*8310*/  @!P1 BRA `(.L_x_170) ;  /* 0x0000000000289947 */ /* 0x000fea0003800000 */
[----:B------:R-:W-:Y:S02]  /*8320*/  ULDC UR6, c[0x0][0x634] ;  /* 0x00018d0000067ab9 */ /* 0x000fe40000000800 */
[----:B------:R-:W-:-:S05]  /*8330*/  IADD3 R9, P1, R16, UR6, RZ ;  /* 0x0000000610097c10 */ /* 0x000fca000ff3e0ff */
[----:B------:R-:W-:-:S04]  /*8340*/  IMAD.X R21, RZ, RZ, R17, P1 ;  /* 0x000000ffff157224 */ /* 0x000fc800008e0611 */
[----:B------:R-:W-:-:S04]  /*8350*/  IMAD.WIDE.U32 R6, R21, UR4, RZ ;  /* 0x0000000415067c25 */ /* 0x000fc8000f8e00ff */
[----:B------:R-:W-:-:S04]  /*8360*/  IMAD.WIDE.U32 R6, P1, R9, UR5, R6 ;  /* 0x0000000509067c25 */ /* 0x000fc8000f820006 */
[----:B------:R-:W-:-:S04]  /*8370*/  IMAD.WIDE.U32 R8, R9, UR4, RZ ;  /* 0x0000000409087c25 */ /* 0x000fc8000f8e00ff */
[----:B------:R-:W-:Y:S01]  /*8380*/  IMAD.X R5, RZ, RZ, RZ, P1 ;  /* 0x000000ffff057224 */ /* 0x000fe200008e06ff */
[----:B------:R-:W-:Y:S01]  /*8390*/  IADD3 RZ, P1, R9, R6, RZ ;  /* 0x0000000609ff7210 */ /* 0x000fe20007f3e0ff */
[----:B------:R-:W-:-:S04]  /*83a0*/  IMAD.MOV.U32 R4, RZ, RZ, R7 ;  /* 0x000000ffff047224 */ /* 0x000fc800078e0007 */
[----:B------:R-:W-:-:S08]  /*83b0*/  IMAD.WIDE.U32.X R4, R21, UR5, R4, P1 ;  /* 0x0000000515047c25 */ /* 0x000fd000088e0404 */
.L_x_170:
[--C-:B------:R-:W-:Y:S01]  /*83c0*/  SHF.R.U64 R8, R4, UR7, R5.reuse ;  /* 0x0000000704087c19 */ /* 0x100fe20008001205 */
[----:B------:R-:W-:Y:S01]  /*83d0*/  ULDC.64 UR4, c[0x0][0x620] ;  /* 0x0001880000047ab9 */ /* 0x000fe20000000a00 */
[----:B------:R-:W-:Y:S01]  /*83e0*/  SHF.R.U32.HI R4, RZ, UR7, R5 ;  /* 0x00000007ff047c19 */ /* 0x000fe20008011605 */
[----:B------:R-:W2:Y:S01]  /*83f0*/  LDC R24, c[0x0][0x144] ;  /* 0x00005100ff187b82 */ /* 0x000ea20000000800 */
[----:B------:R-:W-:Y:S01]  /*8400*/  IADD3 R7, P1, RZ, -R8, RZ ;  /* 0x80000008ff077210 */ /* 0x000fe20007f3e0ff */
[----:B------:R-:W-:Y:S01]  /*8410*/  ULDC.64 UR8, c[0x0][0x640] ;  /* 0x0001900000087ab9 */ /* 0x000fe20000000a00 */
[----:B0-----:R-:W-:Y:S01]  /*8420*/  I2FP.F32.U32 R9, R15 ;  /* 0x0000000f00097245 */ /* 0x001fe20000201000 */
[----:B------:R-:W-:Y:S02]  /*8430*/  ULDC UR6, c[0x0][0x608] ;  /* 0x0001820000067ab9 */ /* 0x000fe40000000800 */
[----:B------:R-:W-:Y:S01]  /*8440*/  IMAD.X R4, RZ, RZ, ~R4, P1 ;  /* 0x000000ffff047224 */ /* 0x000fe200008e0e04 */
[----:B------:R-:W-:Y:S01]  /*8450*/  ISETP.NE.U32.AND P1, PT, RZ, UR8, PT ;  /* 0x00000008ff007c0c */ /* 0x000fe2000bf25070 */
[----:B------:R-:W0:Y:S02]  /*8460*/  LDC R21, c[0x0][0x148] ;  /* 0x00005200ff157b82 */ /* 0x000e240000000800 */
[----:B------:R-:W-:Y:S01]  /*8470*/  IMAD R6, R4, UR4, RZ ;  /* 0x0000000404067c24 */ /* 0x000fe2000f8e02ff */
[----:B------:R-:W-:Y:S01]  /*8480*/  ISETP.NE.AND.EX P1, PT, RZ, UR9, PT, P1 ;  /* 0x00000009ff007c0c */ /* 0x000fe2000bf25310 */
[----:B------:R-:W-:Y:S01]  /*8490*/  IMAD.WIDE.U32 R4, R7, UR4, R16 ;  /* 0x0000000407047c25 */ /* 0x000fe2000f8e0010 */
[----:B------:R-:W-:-:S03]  /*84a0*/  ULDC UR4, c[0x0][0x150] ;  /* 0x0000540000047ab9 */ /* 0x000fc60000000800 */
[----:B------:R-:W-:Y:S02]  /*84b0*/  IMAD R7, R7, UR5, R6 ;  /* 0x0000000507077c24 */ /* 0x000fe4000f8e0206 */
[----:B------:R-:W-:Y:S01]  /*84c0*/  FMUL R6, R9, UR4 ;  /* 0x0000000409067c20 */ /* 0x000fe20008400000 */
[----:B------:R-:W-:Y:S01]  /*84d0*/  ULDC UR4, c[0x0][0x618] ;  /* 0x0001860000047ab9 */ /* 0x000fe20000000800 */
[----:B------:R-:W-:Y:S01]  /*84e0*/  ULDC UR5, c[0x0][0x154] ;  /* 0x0000550000057ab9 */ /* 0x000fe20000000800 */
[----:B------:R-:W-:-:S03]  /*84f0*/  IMAD.IADD R5, R5, 0x1, R7 ;  /* 0x0000000105057824 */ /* 0x000fc600078e0207 */
[----:B------:R-:W3:Y:S02]  /*8500*/  F2I.U32.TRUNC.NTZ R6, R6 ;  /* 0x0000000600067305 */ /* 0x000ee4000020f000 */
[----:B------:R-:W-:Y:S02]  /*8510*/  SHF.R.U64 R9, R4, UR4, R5 ;  /* 0x0000000404097c19 */ /* 0x000fe40008001205 */
[----:B-1----:R-:W-:-:S05]  /*8520*/  I2FP.F32.U32 R4, R14 ;  /* 0x0000000e00047245 */ /* 0x002fca0000201000 */
[----:B------:R-:W-:Y:S01]  /*8530*/  FMUL R22, R4, UR5 ;  /* 0x0000000504167c20 */ /* 0x000fe20008400000 */
[----:B------:R-:W-:Y:S01]  /*8540*/  SHF.R.U32.HI R4, RZ, UR4, R5 ;  /* 0x00000004ff047c19 */ /* 0x000fe20008011605 */
[----:B------:R-:W-:-:S03]  /*8550*/  ULDC UR4, c[0x0][0x658] ;  /* 0x0001960000047ab9 */ /* 0x000fc60000000800 */
[--C-:B------:R-:W-:Y:S01]  /*8560*/  SHF.R.U64 R20, R9, UR6, R4.reuse ;  /* 0x0000000609147c19 */ /* 0x100fe20008001204 */
[----:B------:R-:W1:Y:S01]  /*8570*/  F2I.U32.TRUNC.NTZ R22, R22 ;  /* 0x0000001600167305 */ /* 0x000e62000020f000 */
[----:B------:R-:W-:Y:S01]  /*8580*/  SHF.R.U32.HI R5, RZ, UR6, R4 ;  /* 0x00000006ff057c19 */ /* 0x000fe20008011604 */
[----:B---3--:R-:W-:-:S03]  /*8590*/  IMAD.MOV R6, RZ, RZ, -R6 ;  /* 0x000000ffff067224 */ /* 0x008fc600078e0a06 */
[----:B------:R-:W-:Y:S01]  /*85a0*/  SHF.R.U64 R18, R20, UR4, R5 ;  /* 0x0000000414127c19 */ /* 0x000fe20008001205 */
[----:B--2---:R-:W-:Y:S01]  /*85b0*/  IMAD R15, R24, R6, R15 ;  /* 0x00000006180f7224 */ /* 0x004fe200078e020f */
[----:B------:R-:W-:-:S03]  /*85c0*/  SHF.R.U32.HI R23, RZ, UR4, R5 ;  /* 0x00000004ff177c19 */ /* 0x000fc60008011605 */
[----:B------:R-:W-:Y:S02]  /*85d0*/  IMAD.MOV.U32 R4, RZ, RZ, R18 ;  /* 0x000000ffff047224 */ /* 0x000fe400078e0012 */
[----:B------:R-:W-:Y:S01]  /*85e0*/  IMAD.MOV.U32 R5, RZ, RZ, R23 ;  /* 0x000000ffff057224 */ /* 0x000fe200078e0017 */
[----:B-1----:R-:W-:Y:S06]  /*85f0*/  @!P1 BRA `(.L_x_171) ;  /* 0x0000000000289947 */ /* 0x002fec0003800000 */
[----:B------:R-:W-:Y:S02]  /*8600*/  ULDC UR4, c[0x0][0x64c] ;  /* 0x0001930000047ab9 */ /* 0x000fe40000000800 */
[----:B------:R-:W-:-:S05]  /*8610*/  IADD3 R5, P1, R18, UR4, RZ ;  /* 0x0000000412057c10 */ /* 0x000fca000ff3e0ff */
[----:B------:R-:W-:-:S04]  /*8620*/  IMAD.X R23, RZ, RZ, R23, P1 ;  /* 0x000000ffff177224 */ /* 0x000fc800008e0617 */
[----:B------:R-:W-:-:S04]  /*8630*/  IMAD.WIDE.U32 R6, R23, UR8, RZ ;  /* 0x0000000817067c25 */ /* 0x000fc8000f8e00ff */
[----:B------:R-:W-:-:S04]  /*8640*/  IMAD.WIDE.U32 R6, P1, R5, UR9, R6 ;  /* 0x0000000905067c25 */ /* 0x000fc8000f820006 */
[----:B------:R-:W-:-:S04]  /*8650*/  IMAD.WIDE.U32 R4, R5, UR8, RZ ;  /* 0x0000000805047c25 */ /* 0x000fc8000f8e00ff */
[----:B------:R-:W-:Y:S01]  /*8660*/  IMAD.MOV.U32 R4, RZ, RZ, R7 ;  /* 0x000000ffff047224 */ /* 0x000fe200078e0007 */
[----:B------:R-:W-:Y:S01]  /*8670*/  IADD3 RZ, P3, R5, R6, RZ ;  /* 0x0000000605ff7210 */ /* 0x000fe20007f7e0ff */
[----:B------:R-:W-:-:S04]  /*8680*/  IMAD.X R5, RZ, RZ, RZ, P1 ;  /* 0x000000ffff057224 */ /* 0x000fc800008e06ff */
[----:B------:R-:W-:-:S08]  /*8690*/  IMAD.WIDE.U32.X R4, R23, UR9, R4, P3 ;  /* 0x0000000917047c25 */ /* 0x000fd000098e0404 */
.L_x_171:
[----:B------:R-:W-:Y:S01]  /*86a0*/  ISETP.NE.AND P1, PT, R2, 0x1, PT ;  /* 0x000000010200780c */ /* 0x000fe20003f25270 */
[----:B------:R-:W-:Y:S01]  /*86b0*/  ULDC UR4, c[0x0][0x648] ;  /* 0x0001920000047ab9 */ /* 0x000fe20000000800 */
[----:B------:R-:W-:Y:S01]  /*86c0*/  LOP3.LUT R20, R20, UR17, RZ, 0xc0, !PT ;  /* 0x0000001114147c12 */ /* 0x000fe2000f8ec0ff */
[----:B------:R-:W-:Y:S01]  /*86d0*/  IMAD.MOV R22, RZ, RZ, -R22 ;  /* 0x000000ffff167224 */ /* 0x000fe200078e0a16 */
[----:B------:R-:W-:Y:S01]  /*86e0*/  SHF.R.U64 R5, R4, UR4, R5 ;  /* 0x0000000404057c19 */ /* 0x000fe20008001205 */
[----:B------:R-:W-:Y:S01]  /*86f0*/  ULDC UR4, c[0x0][0x638] ;  /* 0x00018e0000047ab9 */ /* 0x000fe20000000800 */
[----:B------:R-:W-:Y:S01]  /*8700*/  LOP3.LUT R9, R9, UR16, RZ, 0xc0, !PT ;  /* 0x0000001009097c12 */ /* 0x000fe2000f8ec0ff */
[----:B------:R-:W-:Y:S01]  /*8710*/  ULDC UR5, c[0x0][0x610] ;  /* 0x0001840000057ab9 */ /* 0x000fe20000000800 */
[----:B------:R-:W-:Y:S02]  /*8720*/  IMAD.MOV.U32 R4, RZ, RZ, 0x1 ;  /* 0x00000001ff047424 */ /* 0x000fe400078e00ff */
[----:B------:R-:W-:-:S02]  /*8730*/  IMAD.MOV R7, RZ, RZ, -R5 ;  /* 0x000000ffff077224 */ /* 0x000fc400078e0a05 */
[----:B------:R-:W-:Y:S02]  /*8740*/  IMAD R20, R5, UR18, R20 ;  /* 0x0000001205147c24 */ /* 0x000fe4000f8e0214 */
[----:B0-----:R-:W-:Y:S02]  /*8750*/  @P1 IMAD R15, R21, R22, R14 ;  /* 0x00000016150f1224 */ /* 0x001fe400078e020e */
[----:B------:R-:W-:Y:S01]  /*8760*/  IMAD R18, R7, UR4, R18 ;  /* 0x0000000407127c24 */ /* 0x000fe2000f8e0212 */
[----:B------:R-:W-:Y:S01]  /*8770*/  ULDC UR4, c[0x0][0x600] ;  /* 0x0001800000047ab9 */ /* 0x000fe20000000800 */
[----:B------:R-:W-:Y:S02]  /*8780*/  IMAD R15, R20, UR5, R15 ;  /* 0x00000005140f7c24 */ /* 0x000fe4000f8e020f */
[----:B------:R-:W-:-:S05]  /*8790*/  IMAD R18, R18, UR4, R9 ;  /* 0x0000000412127c24 */ /* 0x000fca000f8e0209 */
[----:B------:R-:W-:Y:S02]  /*87a0*/  SEL R9, R18, R15, !P1 ;  /* 0x0000000f12097207 */ /* 0x000fe40004800000 */
[----:B------:R-:W-:-:S07]  /*87b0*/  SEL R7, R15, R18, !P1 ;  /* 0x000000120f077207 */ /* 0x000fce0004800000 */
.L_x_169:
[----:B------:R-:W-:Y:S05]  /*87c0*/  BSYNC B1 ;  /* 0x0000000000017941 */ /* 0x000fea0003800000 */
.L_x_168:
[----:B------:R-:W-:-:S13]  /*87d0*/  LOP3.LUT P1, RZ, R4, 0xff, RZ, 0xc0, !PT ;  /* 0x000000ff04ff7812 */ /* 0x000fda000782c0ff */
[----:B------:R-:W-:Y:S05]  /*87e0*/  @P1 BRA `(.L_x_172) ;  /* 0xfffffff4004c1947 */ /* 0x000fea000383ffff */
[----:B------:R-:W-:Y:S05]  /*87f0*/  BSYNC B0 ;  /* 0x0000000000007941 */ /* 0x000fea0003800000 */
.L_x_160:
[----:B------:R-:W-:-:S03]  /*8800*/  UMOV UR4, 0xffffffff ;  /* 0xffffffff00047882 */ /* 0x000fc60000000000 */
[----:B------:R-:W-:Y:S05]  /*8810*/  BRA.DIV UR4, `(.L_x_173) ;  /* 0x00000006043c7947 */ /* 0x000fea000b800000 */
[----:B------:R-:W-:-:S13]  /*8820*/  ELECT P6, URZ, PT ;  /* 0x00000000003f782f */ /* 0x000fda00038c0000 */
.L_x_188:
[----:B------:R-:W-:Y:S04]  /*8830*/  BSSY B0, `(.L_x_174) ;  /* 0x0000034000007945 */ /* 0x000fe80003800000 */
[----:B------:R-:W-:Y:S05]  /*8840*/  @!P6 BRA `(.L_x_175) ;  /* 0x0000000000c8e947 */ /* 0x000fea0003800000 */
[----:B------:R-:W-:-:S04]  /*8850*/  LOP3.LUT R19, R19, 0x2, RZ, 0xfc, !PT ;  /* 0x0000000213137812 */ /* 0x000fc800078efcff */
[----:B------:R-:W-:-:S13]  /*8860*/  ISETP.NE.AND P0, PT, R19, 0x3, PT ;  /* 0x000000031300780c */ /* 0x000fda0003f05270 */
[----:B------:R-:W-:Y:S05]  /*8870*/  @!P0 BRA `(.L_x_176) ;  /* 0x0000000000048947 */ /* 0x000fea0003800000 */
[----:B------:R-:W-:Y:S01]  /*8880*/  BPT.TRAP 0x1 ;  /* 0x000000040000795c */ /* 0x000fe20000300000 */
.L_x_176:
[----:B------:R-:W0:Y:S01]  /*8890*/  S2R R3, SR_CgaCtaId ;  /* 0x0000000000037919 */ /* 0x000e220000008800 */
[----:B------:R-:W-:-:S04]  /*88a0*/  MOV R2, 0x400 ;  /* 0x0000040000027802 */ /* 0x000fc80000000f00 */
[----:B0-----:R-:W-:Y:S02]  /*88b0*/  LEA R3, R3, R2, 0x18 ;  /* 0x0000000203037211 */ /* 0x001fe400078ec0ff */
[----:B------:R-:W-:-:S03]  /*88c0*/  SHF.L.U32 R2, R0, 0x1f, RZ ;  /* 0x0000001f00027819 */ /* 0x000fc600000006ff */
[----:B------:R-:W-:-:S04]  /*88d0*/  VIADD R3, R3, 0x28 ;  /* 0x0000002803037836 */ /* 0x000fc80000000000 */
[C---:B------:R-:W-:Y:S02]  /*88e0*/  IMAD R7, R12.reuse, 0x8, R3 ;  /* 0x000000080c077824 */ /* 0x040fe400078e0203 */
[----:B------:R-:W-:Y:S02]  /*88f0*/  VIADD R12, R12, 0x1 ;  /* 0x000000010c0c7836 */ /* 0x000fe40000000000 */
[----:B------:R-:W0:Y:S03]  /*8900*/  SYNCS.PHASECHK.TRANS64.TRYWAIT P0, [R7+URZ], R2 ;  /* 0x00000002070075a7 */ /* 0x000e26000800017f */
[----:B------:R-:W-:-:S04]  /*8910*/  ISETP.NE.AND P1, PT, R12, 0x5, PT ;  /* 0x000000050c00780c */ /* 0x000fc80003f25270 */
[----:B------:R-:W-:Y:S02]  /*8920*/  SEL R5, RZ, 0x1, P1 ;  /* 0x00000001ff057807 */ /* 0x000fe40000800000 */
[----:B------:R-:W-:Y:S02]  /*8930*/  SEL R12, R12, RZ, P1 ;  /* 0x000000ff0c0c7207 */ /* 0x000fe40000800000 */
[----:B------:R-:W-:-:S03]  /*8940*/  LOP3.LUT R5, R0, R5, RZ, 0x3c, !PT ;  /* 0x0000000500057212 */ /* 0x000fc600078e3cff */
[----:B------:R-:W-:Y:S01]  /*8950*/  IMAD R9, R12, 0x8, R3 ;  /* 0x000000080c097824 */ /* 0x000fe200078e0203 */
[----:B------:R-:W-:Y:S01]  /*8960*/  SHF.L.U32 R4, R5, 0x1f, RZ ;  /* 0x0000001f05047819 */ /* 0x000fe200000006ff */
[----:B0-----:R-:W-:Y:S06]  /*8970*/  @!P0 BRA `(.L_x_177) ;  /* 0x0000000400048947 */ /* 0x001fec0003800000 */
.L_x_189:
[----:B------:R-:W1:Y:S01]  /*8980*/  SYNCS.PHASECHK.TRANS64.TRYWAIT P0, [R9+URZ], R4 ;  /* 0x00000004090075a7 */ /* 0x000e62000800017f */
[----:B------:R-:W-:-:S05]  /*8990*/  VIADD R0, R12, 0x1 ;  /* 0x000000010c007836 */ /* 0x000fca0000000000 */
[----:B------:R-:W-:-:S04]  /*89a0*/  ISETP.NE.AND P1, PT, R0, 0x5, PT ;  /* 0x000000050000780c */ /* 0x000fc80003f25270 */
[----:B0-----:R-:W-:Y:S02]  /*89b0*/  SEL R2, RZ, 0x1, P1 ;  /* 0x00000001ff027807 */ /* 0x001fe40000800000 */
[----:B------:R-:W-:Y:S02]  /*89c0*/  SEL R0, R0, RZ, P1 ;  /* 0x000000ff00007207 */ /* 0x000fe40000800000 */
[----:B------:R-:W-:-:S03]  /*89d0*/  LOP3.LUT R7, R5, R2, RZ, 0x3c, !PT ;  /* 0x0000000205077212 */ /* 0x000fc600078e3cff */
[----:B------:R-:W-:Y:S01]  /*89e0*/  IMAD R6, R0, 0x8, R3 ;  /* 0x0000000800067824 */ /* 0x000fe200078e0203 */
[----:B------:R-:W-:Y:S01]  /*89f0*/  SHF.L.U32 R5, R7, 0x1f, RZ ;  /* 0x0000001f07057819 */ /* 0x000fe200000006ff */
[----:B-1----:R-:W-:Y:S06]  /*8a00*/  @!P0 BRA `(.L_x_178) ;  /* 0x0000000000f48947 */ /* 0x002fec0003800000 */
.L_x_190:
[----:B------:R-:W1:Y:S01]  /*8a10*/  SYNCS.PHASECHK.TRANS64.TRYWAIT P0, [R6+URZ], R5 ;  /* 0x00000005060075a7 */ /* 0x000e62000800017f */
[----:B------:R-:W-:-:S05]  /*8a20*/  VIADD R0, R0, 0x1 ;  /* 0x0000000100007836 */ /* 0x000fca0000000000 */
[----:B------:R-:W-:-:S04]  /*8a30*/  ISETP.NE.AND P1, PT, R0, 0x5, PT ;  /* 0x000000050000780c */ /* 0x000fc80003f25270 */
[----:B------:R-:W-:Y:S02]  /*8a40*/  SEL R2, RZ, 0x1, P1 ;  /* 0x00000001ff027807 */ /* 0x000fe40000800000 */
[----:B------:R-:W-:Y:S02]  /*8a50*/  SEL R0, R0, RZ, P1 ;  /* 0x000000ff00007207 */ /* 0x000fe40000800000 */
[----:B------:R-:W-:-:S03]  /*8a60*/  LOP3.LUT R7, R7, R2, RZ, 0x3c, !PT ;  /* 0x0000000207077212 */ /* 0x000fc600078e3cff */
[----:B0-----:R-:W-:Y:S01]  /*8a70*/  IMAD R9, R0, 0x8, R3 ;  /* 0x0000000800097824 */ /* 0x001fe200078e0203 */
[----:B------:R-:W-:Y:S01]  /*8a80*/  SHF.L.U32 R4, R7, 0x1f, RZ ;  /* 0x0000001f07047819 */ /* 0x000fe200000006ff */
[----:B-1----:R-:W-:Y:S06]  /*8a90*/  @!P0 BRA `(.L_x_179) ;  /* 0x0000000000e48947 */ /* 0x002fec0003800000 */
.L_x_191:
[----:B------:R-:W1:Y:S01]  /*8aa0*/  SYNCS.PHASECHK.TRANS64.TRYWAIT P0, [R9+URZ], R4 ;  /* 0x00000004090075a7 */ /* 0x000e62000800017f */
[----:B------:R-:W-:-:S05]  /*8ab0*/  VIADD R0, R0, 0x1 ;  /* 0x0000000100007836 */ /* 0x000fca0000000000 */
[----:B------:R-:W-:-:S04]  /*8ac0*/  ISETP.NE.AND P1, PT, R0, 0x5, PT ;  /* 0x000000050000780c */ /* 0x000fc80003f25270 */
[----:B------:R-:W-:Y:S02]  /*8ad0*/  SEL R2, RZ, 0x1, P1 ;  /* 0x00000001ff027807 */ /* 0x000fe40000800000 */
[----:B------:R-:W-:Y:S02]  /*8ae0*/  SEL R0, R0, RZ, P1 ;  /* 0x000000ff00007207 */ /* 0x000fe40000800000 */
[----:B------:R-:W-:Y:S01]  /*8af0*/  LOP3.LUT R2, R7, R2, RZ, 0x3c, !PT ;  /* 0x0000000207027212 */ /* 0x000fe200078e3cff */
[----:B-1----:R-:W-:Y:S06]  /*8b00*/  @!P0 BRA `(.L_x_180) ;  /* 0x0000000000dc8947 */ /* 0x002fec0003800000 */
.L_x_192:
[----:B------:R-:W-:Y:S01]  /*8b10*/  IMAD R3, R0, 0x8, R3 ;  /* 0x0000000800037824 */ /* 0x000fe200078e0203 */
[----:B------:R-:W-:-:S07]  /*8b20*/  SHF.L.U32 R0, R2, 0x1f, RZ ;  /* 0x0000001f02007819 */ /* 0x000fce00000006ff */
.L_x_181:
[----:B--2---:R2:W3:Y:S02]  /*8b30*/  SYNCS.PHASECHK.TRANS64.TRYWAIT P0, [R3+URZ], R0 ;  /* 0x00000000030075a7 */ /* 0x0044e4000800017f */
[----:B---3--:R-:W-:Y:S05]  /*8b40*/  @!P0 NANOSLEEP.SYNCS 0x989680 ;  /* 0x009896800000895d */ /* 0x008fea0003900000 */
[----:B------:R-:W3:Y:S02]  /*8b50*/  @!P0 SYNCS.PHASECHK.TRANS64 P0, [R3+URZ], R0 ;  /* 0x00000000030085a7 */ /* 0x000ee4000800007f */
[----:B---3--:R-:W-:Y:S05]  /*8b60*/  @!P0 BRA `(.L_x_181) ;  /* 0xfffffffc00f08947 */ /* 0x008fea000383ffff */
.L_x_175:
[----:B------:R-:W-:Y:S05]  /*8b70*/  BSYNC B0 ;  /* 0x0000000000007941 */ /* 0x000fea0003800000 */
.L_x_174:
[----:B------:R-:W-:Y:S05]  /*8b80*/  EXIT ;  /* 0x000000000000794d */ /* 0x000fea0003800000 */
.L_x_17:
[----:B---3--:R3:W4:Y:S02]  /*8b90*/  SYNCS.PHASECHK.TRANS64.TRYWAIT P1, [R3+URZ], R0 ;  /* 0x00000000030075a7 */ /* 0x008724000802017f */
[----:B----4-:R-:W-:Y:S05]  /*8ba0*/  @!P1 NANOSLEEP.SYNCS 0x989680 ;  /* 0x009896800000995d */ /* 0x010fea0003900000 */
[----:B------:R-:W4:Y:S02]  /*8bb0*/  @!P1 SYNCS.PHASECHK.TRANS64 P1, [R3+URZ], R0 ;  /* 0x00000000030095a7 */ /* 0x000f24000802007f */
[----:B----4-:R-:W-:Y:S05]  /*8bc0*/  @!P1 BRA `(.L_x_17) ;  /* 0xfffffffc00f09947 */ /* 0x010fea000383ffff */
[----:B------:R-:W-:Y:S05]  /*8bd0*/  BRA `(.L_x_16) ;  /* 0xffffff8400987947 */ /* 0x000fea000383ffff */
.L_x_22:
[----:B-1----:R-:W-:-:S04]  /*8be0*/  IMAD.U32 R4, RZ, RZ, UR8 ;  /* 0x00000008ff047e24 */ /* 0x002fc8000f8e00ff */
[----:B------:R1:W2:Y:S03]  /*8bf0*/  SYNCS.PHASECHK.TRANS64.TRYWAIT P1, [R4+URZ], R3 ;  /* 0x00000003040075a7 */ /* 0x0002a6000802017f */
[----:B--2---:R-:W-:Y:S05]  /*8c00*/  @!P1 NANOSLEEP.SYNCS 0x989680 ;  /* 0x009896800000995d */ /* 0x004fea0003900000 */
[----:B------:R-:W2:Y:S02]  /*8c10*/  @!P1 SYNCS.PHASECHK.TRANS64 P1, [R4+URZ], R3 ;  /* 0x00000003040095a7 */ /* 0x000ea4000802007f */
[----:B--2---:R-:W-:Y:S05]  /*8c20*/  @!P1 BRA `(.L_x_22) ;  /* 0xfffffffc00ec9947 */ /* 0x004fea000383ffff */
[----:B------:R-:W-:Y:S05]  /*8c30*/  BRA `(.L_x_21) ;  /* 0xffffff8800d87947 */ /* 0x000fea000383ffff */
.L_x_161:
[----:B------:R-:W-:Y:S01]  /*8c40*/  BSSY B1, `(.L_x_182) ;  /* 0x0000006000017945 */ /* 0x000fe20003800000 */
[----:B------:R-:W-:-:S07]  /*8c50*/  IMAD.MOV.U32 R15, RZ, RZ, -0x1 ;  /* 0xffffffffff0f7424 */ /* 0x000fce00078e00ff */
[----:B------:R-:W-:Y:S05]  /*8c60*/  WARPSYNC.COLLECTIVE R15, `(.L_x_183) ;  /* 0x000000000f0c7348 */ /* 0x000fea0003c00000 */
[----:B------:R-:W-:Y:S02]  /*8c70*/  ELECT P6, UR62, PT ;  /* 0x00000000003e782f */ /* 0x000fe400038c0000 */
[----:B------:R-:W-:Y:S01]  /*8c80*/  MOV R14, UR62 ;  /* 0x0000003e000e7c02 */ /* 0x000fe20008000f00 */
[----:B------:R-:W-:Y:S10]  /*8c90*/  ENDCOLLECTIVE ;  /* 0x000000000000791b */ /* 0x000ff40003800000 */
.L_x_183:
[----:B------:R-:W-:Y:S05]  /*8ca0*/  BSYNC B1 ;  /* 0x0000000000017941 */ /* 0x000fea0003800000 */
.L_x_182:
[----:B------:R-:W-:Y:S05]  /*8cb0*/  BRA `(.L_x_184) ;  /* 0xfffffff000247947 */ /* 0x000fea000383ffff */
.L_x_164:
[----:B0-----:R0:W1:Y:S02]  /*8cc0*/  SYNCS.PHASECHK.TRANS64.TRYWAIT P1, [R14+URZ+0x28], R7 ;  /* 0x000028070e0075a7 */ /* 0x001064000802017f */
[----:B-1----:R-:W-:Y:S05]  /*8cd0*/  @!P1 NANOSLEEP.SYNCS 0x989680 ;  /* 0x009896800000995d */ /* 0x002fea0003900000 */
[----:B------:R-:W1:Y:S02]  /*8ce0*/  @!P1 SYNCS.PHASECHK.TRANS64 P1, [R14+URZ+0x28], R7 ;  /* 0x000028070e0095a7 */ /* 0x000e64000802007f */
[----:B-1----:R-:W-:Y:S05]  /*8cf0*/  @!P1 BRA `(.L_x_164) ;  /* 0xfffffffc00f09947 */ /* 0x002fea000383ffff */
[----:B------:R-:W-:Y:S05]  /*8d00*/  BRA `(.L_x_185) ;  /* 0xfffffff000587947 */ /* 0x000fea000383ffff */
.L_x_173:
[----:B------:R-:W-:Y:S01]  /*8d10*/  BSSY B0, `(.L_x_186) ;  /* 0x0000006000007945 */ /* 0x000fe20003800000 */
[----:B------:R-:W-:-:S07]  /*8d20*/  IMAD.MOV.U32 R15, RZ, RZ, -0x1 ;  /* 0xffffffffff0f7424 */ /* 0x000fce00078e00ff */
[----:B------:R-:W-:Y:S05]  /*8d30*/  WARPSYNC.COLLECTIVE R15, `(.L_x_187) ;  /* 0x000000000f0c7348 */ /* 0x000fea0003c00000 */
[----:B------:R-:W-:Y:S02]  /*8d40*/  ELECT P6, UR62, PT ;  /* 0x00000000003e782f */ /* 0x000fe400038c0000 */
[----:B------:R-:W-:Y:S01]  /*8d50*/  MOV R14, UR62 ;  /* 0x0000003e000e7c02 */ /* 0x000fe20008000f00 */
[----:B------:R-:W-:Y:S10]  /*8d60*/  ENDCOLLECTIVE ;  /* 0x000000000000791b */ /* 0x000ff40003800000 */
.L_x_187:
[----:B------:R-:W-:Y:S05]  /*8d70*/  BSYNC B0 ;  /* 0x0000000000007941 */ /* 0x000fea0003800000 */
.L_x_186:
[----:B------:R-:W-:Y:S05]  /*8d80*/  BRA `(.L_x_188) ;  /* 0xfffffff800a87947 */ /* 0x000fea000383ffff */
.L_x_177:
[----:B0-----:R0:W1:Y:S02]  /*8d90*/  SYNCS.PHASECHK.TRANS64.TRYWAIT P0, [R7+URZ], R2 ;  /* 0x00000002070075a7 */ /* 0x001064000800017f */
[----:B-1----:R-:W-:Y:S05]  /*8da0*/  @!P0 NANOSLEEP.SYNCS 0x989680 ;  /* 0x009896800000895d */ /* 0x002fea0003900000 */
[----:B------:R-:W1:Y:S02]  /*8db0*/  @!P0 SYNCS.PHASECHK.TRANS64 P0, [R7+URZ], R2 ;  /* 0x00000002070085a7 */ /* 0x000e64000800007f */
[----:B-1----:R-:W-:Y:S05]  /*8dc0*/  @!P0 BRA `(.L_x_177) ;  /* 0xfffffffc00f08947 */ /* 0x002fea000383ffff */
[----:B------:R-:W-:Y:S05]  /*8dd0*/  BRA `(.L_x_189) ;  /* 0xfffffff800e87947 */ /* 0x000fea000383ffff */
.L_x_178:
[----:B0-----:R0:W1:Y:S02]  /*8de0*/  SYNCS.PHASECHK.TRANS64.TRYWAIT P0, [R9+URZ], R4 ;  /* 0x00000004090075a7 */ /* 0x001064000800017f */
[----:B-1----:R-:W-:Y:S05]  /*8df0*/  @!P0 NANOSLEEP.SYNCS 0x989680 ;  /* 0x009896800000895d */ /* 0x002fea0003900000 */
[----:B------:R-:W1:Y:S02]  /*8e00*/  @!P0 SYNCS.PHASECHK.TRANS64 P0, [R9+URZ], R4 ;  /* 0x00000004090085a7 */ /* 0x000e64000800007f */
[----:B-1----:R-:W-:Y:S05]  /*8e10*/  @!P0 BRA `(.L_x_178) ;  /* 0xfffffffc00f08947 */ /* 0x002fea000383ffff */
[----:B------:R-:W-:Y:S05]  /*8e20*/  BRA `(.L_x_190) ;  /* 0xfffffff800f87947 */ /* 0x000fea000383ffff */
.L_x_179:
[----:B0-----:R0:W1:Y:S02]  /*8e30*/  SYNCS.PHASECHK.TRANS64.TRYWAIT P0, [R6+URZ], R5 ;  /* 0x00000005060075a7 */ /* 0x001064000800017f */
[----:B-1----:R-:W-:Y:S05]  /*8e40*/  @!P0 NANOSLEEP.SYNCS 0x989680 ;  /* 0x009896800000895d */ /* 0x002fea0003900000 */
[----:B------:R-:W1:Y:S02]  /*8e50*/  @!P0 SYNCS.PHASECHK.TRANS64 P0, [R6+URZ], R5 ;  /* 0x00000005060085a7 */ /* 0x000e64000800007f */
[----:B-1----:R-:W-:Y:S05]  /*8e60*/  @!P0 BRA `(.L_x_179) ;  /* 0xfffffffc00f08947 */ /* 0x002fea000383ffff */
[----:B------:R-:W-:Y:S05]  /*8e70*/  BRA `(.L_x_191) ;  /* 0xfffffffc00087947 */ /* 0x000fea000383ffff */
.L_x_180:
[----:B-1----:R1:W2:Y:S02]  /*8e80*/  SYNCS.PHASECHK.TRANS64.TRYWAIT P0, [R9+URZ], R4 ;  /* 0x00000004090075a7 */ /* 0x0022a4000800017f */
[----:B--2---:R-:W-:Y:S05]  /*8e90*/  @!P0 NANOSLEEP.SYNCS 0x989680 ;  /* 0x009896800000895d */ /* 0x004fea0003900000 */
[----:B------:R-:W2:Y:S02]  /*8ea0*/  @!P0 SYNCS.PHASECHK.TRANS64 P0, [R9+URZ], R4 ;  /* 0x00000004090085a7 */ /* 0x000ea4000800007f */
[----:B--2---:R-:W-:Y:S05]  /*8eb0*/  @!P0 BRA `(.L_x_180) ;  /* 0xfffffffc00f08947 */ /* 0x004fea000383ffff */
[----:B------:R-:W-:Y:S05]  /*8ec0*/  BRA `(.L_x_192) ;  /* 0xfffffffc00107947 */ /* 0x000fea000383ffff */
.L_x_193:
[----:B------:R-:W-:-:S00]  /*8ed0*/  BRA `(.L_x_193) ;  /* 0xfffffffc00fc7947 */ /* 0x000fc0000383ffff */
[----:B------:R-:W-:-:S00]  /*8ee0*/  NOP ;  /* 0x0000000000007918 */ /* 0x000fc00000000000 */
        /* <DEDUP_REMOVED lines=9> */
.L_x_194:


//--------------------- .nv.global.init           --------------------------
	.section	.nv.global.init,"aw",@progbits
.nv.global.init:
	.type		$str$22,@object
	.size		$str$22,($str$23 - $str$22)
$str$22:
        /*0000*/ 	.byte	0x6b, 0x5f, 0x74, 0x69, 0x6c, 0x65, 0x5f, 0x63, 0x6f, 0x75, 0x6e, 0x74, 0x20, 0x3e, 0x3d, 0x20
        /*0010*/ 	.byte	0x31, 0x00
	.type		$str$23,@object
	.size		$str$23,(__unnamed_1 - $str$23)
$str$23:
        /*0012*/ 	.byte	0x2f, 0x74, 0x6d, 0x70, 0x2f, 0x63, 0x75, 0x74, 0x6c, 0x61, 0x73, 0x73, 0x5f, 0x73, 0x77, 0x65
        /*0022*/ 	.byte	0x65, 0x70, 0x5f, 0x73, 0x72, 0x63, 0x2f, 0x69, 0x6e, 0x63, 0x6c, 0x75, 0x64, 0x65, 0x2f, 0x63
        /*0032*/ 	.byte	0x75, 0x74, 0x6c, 0x61, 0x73, 0x73, 0x2f, 0x67, 0x65, 0x6d, 0x6d, 0x2f, 0x63, 0x6f, 0x6c, 0x6c
        /*0042*/ 	.byte	0x65, 0x63, 0x74, 0x69, 0x76, 0x65, 0x2f, 0x73, 0x6d, 0x39, 0x30, 0x5f, 0x6d, 0x6d, 0x61, 0x5f
        /*0052*/ 	.byte	0x74, 0x6d, 0x61, 0x5f, 0x67, 0x6d, 0x6d, 0x61, 0x5f, 0x73, 0x73, 0x5f, 0x77, 0x61, 0x72, 0x70
        /*0062*/ 	.byte	0x73, 0x70, 0x65, 0x63, 0x69, 0x61, 0x6c, 0x69, 0x7a, 0x65, 0x64, 0x2e, 0x68, 0x70, 0x70, 0x00
	.type		__unnamed_1,@object
	.size		__unnamed_1,(.L_0 - __unnamed_1)
__unnamed_1:
        /*0072*/ 	.byte	0x76, 0x6f, 0x69, 0x64, 0x20, 0x63, 0x75, 0x74, 0x6c, 0x61, 0x73, 0x73, 0x3a, 0x3a, 0x67, 0x65
        /* <DEDUP_REMOVED lines=179> */
        /*0bb2*/ 	.byte	0x64, 0x65, 0x6e, 0x74, 0x69, 0x74, 0x79, 0x5d, 0x00
.L_0:


//--------------------- .nv.shared._ZN7cutlass13device_kernelINS_4gemm6kernel13GemmUniversalIN4cute5tupleIJiiiiEEENS1_10collective13CollectiveMmaINS1_34MainloopSm90TmaGmmaWarpSpecializedILi5ENS5_IJNS4_1CILi1EEESB_SB_EEENS1_35KernelTmaWarpSpecializedCooperativeEEENS5_IJNSA_ILi256EEENSA_ILi64EEESG_EEENS_6half_tENS5_IJlSB_lEEESI_SJ_NS4_8TiledMMAINS4_8MMA_AtomIJNS4_4SM904GMMA25MMA_64x64x16_F32F16F16_SSILNSN_5MajorE0ELSP_0ELNSN_7ScaleInE1ELSQ_1EEEEEENS4_6LayoutINS5_IJNSA_ILi2EEESB_SB_EEENS5_IJSB_NSA_ILi0EEESW_EEEEENS5_IJNS4_10UnderscoreESZ_SZ_EEEEENS4_13SM90_TMA_LOADENS4_14ComposedLayoutINS4_7SwizzleILi3ELi4ELi3EEENS4_18smem_ptr_flag_bitsILi16EEENST_INS5_IJNSA_ILi8EEESG_EEENS5_IJSG_SB_EEEEEEEvNS4_8identityES12_S1C_vS1D_EENS_8epilogue10collective6detail29Sm90TmaWarpSpecializedAdapterINS1G_15DefaultEpilogueISI_SJ_SJ_NS1F_6thread17LinearCombinationISI_Li1EffLNS1K_9ScaleType4KindE0ELNS_15FloatRoundStyleE2ESI_EENS1_15EpilogueDefaultEEEEEvvEEEEvNT_6ParamsE --------------------------
	.section	.nv.shared._ZN7cutlass13device_kernelINS_4gemm6kernel13GemmUniversalIN4cute5tupleIJiiiiEEENS1_10collective13CollectiveMmaINS1_34MainloopSm90TmaGmmaWarpSpecializedILi5ENS5_IJNS4_1CILi1EEESB_SB_EEENS1_35KernelTmaWarpSpecializedCooperativeEEENS5_IJNSA_ILi256EEENSA_ILi64EEESG_EEENS_6half_tENS5_IJlSB_lEEESI_SJ_NS4_8TiledMMAINS4_8MMA_AtomIJNS4_4SM904GMMA25MMA_64x64x16_F32F16F16_SSILNSN_5MajorE0ELSP_0ELNSN_7ScaleInE1ELSQ_1EEEEEENS4_6LayoutINS5_IJNSA_ILi2EEESB_SB_EEENS5_IJSB_NSA_ILi0EEESW_EEEEENS5_IJNS4_10UnderscoreESZ_SZ_EEEEENS4_13SM90_TMA_LOADENS4_14ComposedLayoutINS4_7SwizzleILi3ELi4ELi3EEENS4_18smem_ptr_flag_bitsILi16EEENST_INS5_IJNSA_ILi8EEESG_EEENS5_IJSG_SB_EEEEEEEvNS4_8identityES12_S1C_vS1D_EENS_8epilogue10collective6detail29Sm90TmaWarpSpecializedAdapterINS1G_15DefaultEpilogueISI_SJ_SJ_NS1F_6thread17LinearCombinationISI_Li1EffLNS1K_9ScaleType4KindE0ELNS_15FloatRoundStyleE2ESI_EENS1_15EpilogueDefaultEEEEEvvEEEEvNT_6ParamsE,"aw",@nobits
	.sectionflags	@""
	.align	16
	.zero		1024


//--------------------- .nv.shared.reserved.0     --------------------------
	.section	.nv.shared.reserved.0,"aw",@nobits
	.weak		__nv_reservedSMEM_offset_0_alias
	.size		__nv_reservedSMEM_offset_0_alias, 0, 0
	.other		__nv_reservedSMEM_offset_0_alias,@"STO_CUDA_RESERVED_SHARED STV_DEFAULT"
__nv_reservedSMEM_offset_0_alias:
	.zero		0


//--------------------- .nv.global                --------------------------
	.section	.nv.global,"aw",@nobits
.nv.global:
	.type		_ZN40_INTERNAL_23018805_4_k_cu_7b1dc8d4_326604cute1_E,@object
	.size		_ZN40_INTERNAL_23018805_4_k_cu_7b1dc8d4_326604cute1_E,(_ZN40_INTERNAL_23018805_4_k_cu_7b1dc8d4_326604cuda3std3__45__cpo6cbeginE - _ZN40_INTERNAL_23018805_4_k_cu_7b1dc8d4_326604cute1_E)
_ZN40_INTERNAL_23018805_4_k_cu_7b1dc8d4_326604cute1_E:
	.zero		1
	.type		_ZN40_INTERNAL_23018805_4_k_cu_7b1dc8d4_326604cuda3std3__45__cpo6cbeginE,@object
	.size		_ZN40_INTERNAL_23018805_4_k_cu_7b1dc8d4_326604cuda3std3__45__cpo6cbeginE,(_ZN40_INTERNAL_23018805_4_k_cu_7b1dc8d4_326604cuda3std3__48in_placeE - _ZN40_INTERNAL_23018805_4_k_cu_7b1dc8d4_326604cuda3std3__45__cpo6cbeginE)
_ZN40_INTERNAL_23018805_4_k_cu_7b1dc8d4_326604cuda3std3__45__cpo6cbeginE:
	.zero		1
	.type		_ZN40_INTERNAL_23018805_4_k_cu_7b1dc8d4_326604cuda3std3__48in_placeE,@object
	.size		_ZN40_INTERNAL_23018805_4_k_cu_7b1dc8d4_326604cuda3std3__48in_placeE,(_ZN40_INTERNAL_23018805_4_k_cu_7b1dc8d4_326604cuda3std6ranges3__45__cpo9iter_moveE - _ZN40_INTERNAL_23018805_4_k_cu_7b1dc8d4_326604cuda3std3__48in_placeE)
_ZN40_INTERNAL_23018805_4_k_cu_7b1dc8d4_326604cuda3std3__48in_placeE:
	.zero		1
	.type		_ZN40_INTERNAL_23018805_4_k_cu_7b1dc8d4_326604cuda3std6ranges3__45__cpo9iter_moveE,@object
	.size		_ZN40_INTERNAL_23018805_4_k_cu_7b1dc8d4_326604cuda3std6ranges3__45__cpo9iter_moveE,(_ZN40_INTERNAL_23018805_4_k_cu_7b1dc8d4_326604cuda3std3__45__cpo5beginE - _ZN40_INTERNAL_23018805_4_k_cu_7b1dc8d4_326604cuda3std6ranges3__45__cpo9iter_moveE)
_ZN40_INTERNAL_23018805_4_k_cu_7b1dc8d4_326604cuda3std6ranges3__45__cpo9iter_moveE:
	.zero		1
	.type		_ZN40_INTERNAL_23018805_4_k_cu_7b1dc8d4_326604cuda3std3__45__cpo5beginE,@object
	.size		_ZN40_INTERNAL_23018805_4_k_cu_7b1dc8d4_326604cuda3std3__45__cpo5beginE,(_ZN40_INTERNAL_23018805_4_k_cu_7b1dc8d4_326604cuda3std3__442_GLOBAL__N__23018805_4_k_cu_7b1dc8d4_326606ignoreE - _ZN40_INTERNAL_23018805_4_k_cu_7b1dc8d4_326604cuda3std3__45__cpo5beginE)
_ZN40_INTERNAL_23018805_4_k_cu_7b1dc8d4_326604cuda3std3__45__cpo5beginE:
	.zero		1
	.type		_ZN40_INTERNAL_23018805_4_k_cu_7b1dc8d4_326604cuda3std3__442_GLOBAL__N__23018805_4_k_cu_7b1dc8d4_326606ignoreE,@object
	.size		_ZN40_INTERNAL_23018805_4_k_cu_7b1dc8d4_326604cuda3std3__442_GLOBAL__N__23018805_4_k_cu_7b1dc8d4_326606ignoreE,(_ZN40_INTERNAL_23018805_4_k_cu_7b1dc8d4_326604cute7productE - _ZN40_INTERNAL_23018805_4_k_cu_7b1dc8d4_326604cuda3std3__442_GLOBAL__N__23018805_4_k_cu_7b1dc8d4_326606ignoreE)
_ZN40_INTERNAL_23018805_4_k_cu_7b1dc8d4_326604cuda3std3__442_GLOBAL__N__23018805_4_k_cu_7b1dc8d4_326606ignoreE:
	.zero		1
	.type		_ZN40_INTERNAL_23018805_4_k_cu_7b1dc8d4_326604cute7productE,@object
	.size		_ZN40_INTERNAL_23018805_4_k_cu_7b1dc8d4_326604cute7productE,(_ZN40_INTERNAL_23018805_4_k_cu_7b1dc8d4_326604cuda3std3__45__cpo3endE - _ZN40_INTERNAL_23018805_4_k_cu_7b1dc8d4_326604cute7productE)
_ZN40_INTERNAL_23018805_4_k_cu_7b1dc8d4_326604cute7productE:
	.zero		1
	.type		_ZN40_INTERNAL_23018805_4_k_cu_7b1dc8d4_326604cuda3std3__45__cpo3endE,@object
	.size		_ZN40_INTERNAL_23018805_4_k_cu_7b1dc8d4_326604cuda3std3__45__cpo3endE,(_ZN40_INTERNAL_23018805_4_k_cu_7b1dc8d4_326604cuda3std3__419piecewise_constructE - _ZN40_INTERNAL_23018805_4_k_cu_7b1dc8d4_326604cuda3std3__45__cpo3endE)
_ZN40_INTERNAL_23018805_4_k_cu_7b1dc8d4_326604cuda3std3__45__cpo3endE:
	.zero		1
	.type		_ZN40_INTERNAL_23018805_4_k_cu_7b1dc8d4_326604cuda3std3__419piecewise_constructE,@object
	.size		_ZN40_INTERNAL_23018805_4_k_cu_7b1dc8d4_326604cuda3std3__419piecewise_constructE,(_ZN40_INTERNAL_23018805_4_k_cu_7b1dc8d4_326604cuda3std3__45__cpo4cendE - _ZN40_INTERNAL_23018805_4_k_cu_7b1dc8d4_326604cuda3std3__419piecewise_constructE)
_ZN40_INTERNAL_23018805_4_k_cu_7b1dc8d4_326604cuda3std3__419piecewise_constructE:
	.zero		1
	.type		_ZN40_INTERNAL_23018805_4_k_cu_7b1dc8d4_326604cuda3std3__45__cpo4cendE,@object
	.size		_ZN40_INTERNAL_23018805_4_k_cu_7b1dc8d4_326604cuda3std3__45__cpo4cendE,(_ZN40_INTERNAL_23018805_4_k_cu_7b1dc8d4_326604cuda3std6ranges3__45__cpo4swapE - _ZN40_INTERNAL_23018805_4_k_cu_7b1dc8d4_326604cuda3std3__45__cpo4cendE)
_ZN40_INTERNAL_23018805_4_k_cu_7b1dc8d4_326604cuda3std3__45__cpo4cendE:
	.zero		1
	.type		_ZN40_INTERNAL_23018805_4_k_cu_7b1dc8d4_326604cuda3std6ranges3__45__cpo4swapE,@object
	.size		_ZN40_INTERNAL_23018805_4_k_cu_7b1dc8d4_326604cuda3std6ranges3__45__cpo4swapE,(.L_8 - _ZN40_INTERNAL_23018805_4_k_cu_7b1dc8d4_326604cuda3std6ranges3__45__cpo4swapE)
_ZN40_INTERNAL_23018805_4_k_cu_7b1dc8d4_326604cuda3std6ranges3__45__cpo4swapE:
	.zero		1
.L_8:


//--------------------- .nv.constant0._ZN7cutlass13device_kernelINS_4gemm6kernel13GemmUniversalIN4cute5tupleIJiiiiEEENS1_10collective13CollectiveMmaINS1_34MainloopSm90TmaGmmaWarpSpecializedILi5ENS5_IJNS4_1CILi1EEESB_SB_EEENS1_35KernelTmaWarpSpecializedCooperativeEEENS5_IJNSA_ILi256EEENSA_ILi64EEESG_EEENS_6half_tENS5_IJlSB_lEEESI_SJ_NS4_8TiledMMAINS4_8MMA_AtomIJNS4_4SM904GMMA25MMA_64x64x16_F32F16F16_SSILNSN_5MajorE0ELSP_0ELNSN_7ScaleInE1ELSQ_1EEEEEENS4_6LayoutINS5_IJNSA_ILi2EEESB_SB_EEENS5_IJSB_NSA_ILi0EEESW_EEEEENS5_IJNS4_10UnderscoreESZ_SZ_EEEEENS4_13SM90_TMA_LOADENS4_14ComposedLayoutINS4_7SwizzleILi3ELi4ELi3EEENS4_18smem_ptr_flag_bitsILi16EEENST_INS5_IJNSA_ILi8EEESG_EEENS5_IJSG_SB_EEEEEEEvNS4_8identityES12_S1C_vS1D_EENS_8epilogue10collective6detail29Sm90TmaWarpSpecializedAdapterINS1G_15DefaultEpilogueISI_SJ_SJ_NS1F_6thread17LinearCombinationISI_Li1EffLNS1K_9ScaleType4KindE0ELNS_15FloatRoundStyleE2ESI_EENS1_15EpilogueDefaultEEEEEvvEEEEvNT_6ParamsE --------------------------
	.section	.nv.constant0._ZN7cutlass13device_kernelINS_4gemm6kernel13GemmUniversalIN4cute5tupleIJiiiiEEENS1_10collective13CollectiveMmaINS1_34MainloopSm90TmaGmmaWarpSpecializedILi5ENS5_IJNS4_1CILi1EEESB_SB_EEENS1_35KernelTmaWarpSpecializedCooperativeEEENS5_IJNSA_ILi256EEENSA_ILi64EEESG_EEENS_6half_tENS5_IJlSB_lEEESI_SJ_NS4_8TiledMMAINS4_8MMA_AtomIJNS4_4SM904GMMA25MMA_64x64x16_F32F16F16_SSILNSN_5MajorE0ELSP_0ELNSN_7ScaleInE1ELSQ_1EEEEEENS4_6LayoutINS5_IJNSA_ILi2EEESB_SB_EEENS5_IJSB_NSA_ILi0EEESW_EEEEENS5_IJNS4_10UnderscoreESZ_SZ_EEEEENS4_13SM90_TMA_LOADENS4_14ComposedLayoutINS4_7SwizzleILi3ELi4ELi3EEENS4_18smem_ptr_flag_bitsILi16EEENST_INS5_IJNSA_ILi8EEESG_EEENS5_IJSG_SB_EEEEEEEvNS4_8identityES12_S1C_vS1D_EENS_8epilogue10collective6detail29Sm90TmaWarpSpecializedAdapterINS1G_15DefaultEpilogueISI_SJ_SJ_NS1F_6thread17LinearCombinationISI_Li1EffLNS1K_9ScaleType4KindE0ELNS_15FloatRoundStyleE2ESI_EENS1_15EpilogueDefaultEEEEEvvEEEEvNT_6ParamsE,"a",@progbits
	.sectionflags	@""
	.align	4
.nv.constant0._ZN7cutlass13device_kernelINS_4gemm6kernel13GemmUniversalIN4cute5tupleIJiiiiEEENS1_10collective13CollectiveMmaINS1_34MainloopSm90TmaGmmaWarpSpecializedILi5ENS5_IJNS4_1CILi1EEESB_SB_EEENS1_35KernelTmaWarpSpecializedCooperativeEEENS5_IJNSA_ILi256EEENSA_ILi64EEESG_EEENS_6half_tENS5_IJlSB_lEEESI_SJ_NS4_8TiledMMAINS4_8MMA_AtomIJNS4_4SM904GMMA25MMA_64x64x16_F32F16F16_SSILNSN_5MajorE0ELSP_0ELNSN_7ScaleInE1ELSQ_1EEEEEENS4_6LayoutINS5_IJNSA_ILi2EEESB_SB_EEENS5_IJSB_NSA_ILi0EEESW_EEEEENS5_IJNS4_10UnderscoreESZ_SZ_EEEEENS4_13SM90_TMA_LOADENS4_14ComposedLayoutINS4_7SwizzleILi3ELi4ELi3EEENS4_18smem_ptr_flag_bitsILi16EEENST_INS5_IJNSA_ILi8EEESG_EEENS5_IJSG_SB_EEEEEEEvNS4_8identityES12_S1C_vS1D_EENS_8epilogue10collective6detail29Sm90TmaWarpSpecializedAdapterINS1G_15DefaultEpilogueISI_SJ_SJ_NS1F_6thread17LinearCombinationISI_Li1EffLNS1K_9ScaleType4KindE0ELNS_15FloatRoundStyleE2ESI_EENS1_15EpilogueDefaultEEEEEvvEEEEvNT_6ParamsE:
	.zero		1664


//--------------------- SYMBOLS --------------------------

	.type		.nv.reservedSmem.offset0,@object
	.size		.nv.reservedSmem.offset0,0x4
	.type		__assertfail,@function
